//
// Generated by NVIDIA NVVM Compiler
//
// Compiler Build ID: CL-36424714
// Cuda compilation tools, release 13.0, V13.0.88
// Based on NVVM 20.0.0
//

.version 9.0
.target sm_100
.address_size 64

	// .globl	_Z13render_kernelPhPK7_Sphere6_Planeiii
.global .align 4 .b8 __cudart_i2opi_f[24] = {65, 144, 67, 60, 153, 149, 98, 219, 192, 221, 52, 245, 209, 87, 39, 252, 41, 21, 68, 78, 110, 131, 249, 162};

.visible .entry _Z13render_kernelPhPK7_Sphere6_Planeiii(
	.param .u64 .ptr .align 1 _Z13render_kernelPhPK7_Sphere6_Planeiii_param_0,
	.param .u64 .ptr .align 1 _Z13render_kernelPhPK7_Sphere6_Planeiii_param_1,
	.param .align 4 .b8 _Z13render_kernelPhPK7_Sphere6_Planeiii_param_2[24],
	.param .u32 _Z13render_kernelPhPK7_Sphere6_Planeiii_param_3,
	.param .u32 _Z13render_kernelPhPK7_Sphere6_Planeiii_param_4,
	.param .u32 _Z13render_kernelPhPK7_Sphere6_Planeiii_param_5
)
{
	.local .align 4 .b8 	__local_depot0[28];
	.reg .b64 	%SP;
	.reg .b64 	%SPL;
	.reg .pred 	%p<290>;
	.reg .b32 	%r<923>;
	.reg .b32 	%f<1232>;
	.reg .b64 	%rd<255>;
	.reg .b64 	%fd<33>;

	mov.u64 	%SPL, __local_depot0;
	ld.param.f32 	%f1, [_Z13render_kernelPhPK7_Sphere6_Planeiii_param_2+8];
	ld.param.f32 	%f2, [_Z13render_kernelPhPK7_Sphere6_Planeiii_param_2+4];
	ld.param.f32 	%f3, [_Z13render_kernelPhPK7_Sphere6_Planeiii_param_2];
	ld.param.f32 	%f4, [_Z13render_kernelPhPK7_Sphere6_Planeiii_param_2+20];
	ld.param.f32 	%f5, [_Z13render_kernelPhPK7_Sphere6_Planeiii_param_2+16];
	ld.param.f32 	%f6, [_Z13render_kernelPhPK7_Sphere6_Planeiii_param_2+12];
	ld.param.u64 	%rd56, [_Z13render_kernelPhPK7_Sphere6_Planeiii_param_1];
	ld.param.u32 	%r305, [_Z13render_kernelPhPK7_Sphere6_Planeiii_param_3];
	ld.param.u32 	%r306, [_Z13render_kernelPhPK7_Sphere6_Planeiii_param_4];
	ld.param.u32 	%r307, [_Z13render_kernelPhPK7_Sphere6_Planeiii_param_5];
	add.u64 	%rd1, %SPL, 0;
	add.u64 	%rd2, %SPL, 0;
	mov.u32 	%r308, %ctaid.x;
	mov.u32 	%r309, %ntid.x;
	mov.u32 	%r310, %tid.x;
	mad.lo.s32 	%r1, %r308, %r309, %r310;
	mov.u32 	%r311, %ctaid.y;
	mov.u32 	%r312, %ntid.y;
	mov.u32 	%r313, %tid.y;
	mad.lo.s32 	%r2, %r311, %r312, %r313;
	setp.ge.s32 	%p1, %r2, %r305;
	setp.ge.s32 	%p2, %r1, %r306;
	or.pred  	%p3, %p1, %p2;
	@%p3 bra 	$L__BB0_227;
	mad.lo.s32 	%r3, %r306, %r2, %r1;
	setp.lt.s32 	%p4, %r307, 1;
	mov.f32 	%f1226, 0f00000000;
	mov.f32 	%f1227, %f1226;
	mov.f32 	%f1228, %f1226;
	@%p4 bra 	$L__BB0_226;
	cvta.to.global.u64 	%rd59, %rd56;
	cvt.rn.f32.s32 	%f7, %r1;
	cvt.rn.f32.u32 	%f8, %r307;
	cvt.rn.f32.s32 	%f409, %r306;
	mul.f32 	%f9, %f409, 0f3F000000;
	cvt.rn.f32.u32 	%f10, %r2;
	ld.global.f32 	%f11, [%rd59];
	mov.f32 	%f1228, 0f00000000;
	sub.f32 	%f410, %f1228, %f11;
	ld.global.f32 	%f12, [%rd59+4];
	sub.f32 	%f411, %f1228, %f12;
	ld.global.f32 	%f13, [%rd59+8];
	sub.f32 	%f412, %f1228, %f13;
	mul.f32 	%f413, %f411, %f411;
	fma.rn.f32 	%f414, %f410, %f410, %f413;
	fma.rn.f32 	%f415, %f412, %f412, %f414;
	ld.global.f32 	%f416, [%rd59+12];
	mul.f32 	%f14, %f416, %f416;
	sub.f32 	%f15, %f14, %f415;
	ld.global.f32 	%f16, [%rd59+16];
	sub.f32 	%f417, %f1228, %f16;
	ld.global.f32 	%f17, [%rd59+20];
	sub.f32 	%f418, %f1228, %f17;
	ld.global.f32 	%f18, [%rd59+24];
	sub.f32 	%f419, %f1228, %f18;
	mul.f32 	%f420, %f418, %f418;
	fma.rn.f32 	%f421, %f417, %f417, %f420;
	fma.rn.f32 	%f422, %f419, %f419, %f421;
	ld.global.f32 	%f423, [%rd59+28];
	mul.f32 	%f19, %f423, %f423;
	sub.f32 	%f20, %f19, %f422;
	ld.global.f32 	%f21, [%rd59+32];
	ld.global.f32 	%f22, [%rd59+36];
	ld.global.f32 	%f23, [%rd59+40];
	ld.global.f32 	%f424, [%rd59+44];
	mul.f32 	%f24, %f424, %f424;
	mul.f32 	%f425, %f2, %f5;
	fma.rn.f32 	%f426, %f3, %f6, %f425;
	fma.rn.f32 	%f25, %f1, %f4, %f426;
	mul.f32 	%f427, %f5, 0f00000000;
	fma.rn.f32 	%f428, %f6, 0f00000000, %f427;
	fma.rn.f32 	%f429, %f4, 0f00000000, %f428;
	sub.f32 	%f430, %f429, %f25;
	neg.f32 	%f26, %f430;
	mov.b32 	%r817, 0;
	mov.u64 	%rd224, __cudart_i2opi_f;
	mov.f32 	%f1227, %f1228;
	mov.f32 	%f1226, %f1228;
	mov.u32 	%r922, %r3;
$L__BB0_3:
	ld.param.u32 	%r816, [_Z13render_kernelPhPK7_Sphere6_Planeiii_param_3];
	cvt.rn.f32.u32 	%f431, %r817;
	div.rn.f32 	%f432, %f431, %f8;
	add.f32 	%f433, %f432, %f10;
	cvt.rn.f32.u32 	%f434, %r816;
	mul.f32 	%f435, %f434, 0f3F000000;
	sub.f32 	%f436, %f433, %f435;
	neg.f32 	%f437, %f436;
	div.rn.f32 	%f36, %f437, %f435;
	mov.b32 	%r819, 0;
$L__BB0_4:
	cvt.rn.f32.u32 	%f439, %r819;
	div.rn.f32 	%f440, %f439, %f8;
	add.f32 	%f441, %f440, %f7;
	sub.f32 	%f442, %f441, %f9;
	div.rn.f32 	%f1142, %f442, %f9;
	mul.f32 	%f443, %f1142, %f1142;
	fma.rn.f32 	%f444, %f36, %f36, %f443;
	add.f32 	%f445, %f444, 0f3F800000;
	sqrt.rn.f32 	%f47, %f445;
	abs.f32 	%f446, %f47;
	setp.leu.f32 	%p5, %f446, 0f233877AA;
	mov.f32 	%f1140, 0fBF800000;
	mov.f32 	%f1141, %f36;
	@%p5 bra 	$L__BB0_6;
	div.rn.f32 	%f1142, %f1142, %f47;
	div.rn.f32 	%f1141, %f36, %f47;
	mov.f32 	%f447, 0fBF800000;
	div.rn.f32 	%f1140, %f447, %f47;
$L__BB0_6:
	mov.f32 	%f449, 0f00000000;
	sub.f32 	%f450, %f449, %f11;
	sub.f32 	%f451, %f449, %f12;
	mul.f32 	%f452, %f1141, %f451;
	fma.rn.f32 	%f453, %f1142, %f450, %f452;
	sub.f32 	%f454, %f449, %f13;
	fma.rn.f32 	%f54, %f1140, %f454, %f453;
	fma.rn.f32 	%f55, %f54, %f54, %f15;
	setp.leu.f32 	%p6, %f55, 0f00000000;
	mov.b32 	%r822, 0;
	mov.f32 	%f1156, 0f5BB1A2BC;
	@%p6 bra 	$L__BB0_10;
	neg.f32 	%f456, %f54;
	sqrt.rn.f32 	%f457, %f55;
	sub.f32 	%f56, %f456, %f457;
	setp.leu.f32 	%p7, %f56, 0f00000000;
	setp.geu.f32 	%p8, %f56, 0f5BB1A2BC;
	or.pred  	%p9, %p7, %p8;
	@%p9 bra 	$L__BB0_10;
	fma.rn.f32 	%f1155, %f1142, %f56, 0f00000000;
	fma.rn.f32 	%f1154, %f1141, %f56, 0f00000000;
	fma.rn.f32 	%f1153, %f1140, %f56, 0f00000000;
	sub.f32 	%f1152, %f1155, %f11;
	sub.f32 	%f1151, %f1154, %f12;
	sub.f32 	%f1150, %f1153, %f13;
	mul.f32 	%f458, %f1151, %f1151;
	fma.rn.f32 	%f459, %f1152, %f1152, %f458;
	fma.rn.f32 	%f460, %f1150, %f1150, %f459;
	sqrt.rn.f32 	%f63, %f460;
	abs.f32 	%f461, %f63;
	setp.leu.f32 	%p10, %f461, 0f233877AA;
	mov.b32 	%r822, 1;
	mov.f32 	%f1156, %f56;
	@%p10 bra 	$L__BB0_10;
	div.rn.f32 	%f1152, %f1152, %f63;
	div.rn.f32 	%f1151, %f1151, %f63;
	div.rn.f32 	%f1150, %f1150, %f63;
	mov.f32 	%f1156, %f56;
$L__BB0_10:
	mov.f32 	%f462, 0f00000000;
	sub.f32 	%f463, %f462, %f16;
	sub.f32 	%f464, %f462, %f17;
	mul.f32 	%f465, %f1141, %f464;
	fma.rn.f32 	%f466, %f1142, %f463, %f465;
	sub.f32 	%f467, %f462, %f18;
	fma.rn.f32 	%f74, %f1140, %f467, %f466;
	fma.rn.f32 	%f75, %f74, %f74, %f20;
	setp.leu.f32 	%p11, %f75, 0f00000000;
	@%p11 bra 	$L__BB0_14;
	neg.f32 	%f468, %f74;
	sqrt.rn.f32 	%f469, %f75;
	sub.f32 	%f76, %f468, %f469;
	setp.leu.f32 	%p12, %f76, 0f00000000;
	setp.geu.f32 	%p13, %f76, %f1156;
	or.pred  	%p14, %p12, %p13;
	@%p14 bra 	$L__BB0_14;
	fma.rn.f32 	%f1155, %f1142, %f76, 0f00000000;
	fma.rn.f32 	%f1154, %f1141, %f76, 0f00000000;
	fma.rn.f32 	%f1153, %f1140, %f76, 0f00000000;
	sub.f32 	%f1152, %f1155, %f16;
	sub.f32 	%f1151, %f1154, %f17;
	sub.f32 	%f1150, %f1153, %f18;
	mul.f32 	%f470, %f1151, %f1151;
	fma.rn.f32 	%f471, %f1152, %f1152, %f470;
	fma.rn.f32 	%f472, %f1150, %f1150, %f471;
	sqrt.rn.f32 	%f83, %f472;
	abs.f32 	%f473, %f83;
	setp.leu.f32 	%p15, %f473, 0f233877AA;
	mov.b32 	%r822, 1;
	mov.f32 	%f1156, %f76;
	@%p15 bra 	$L__BB0_14;
	div.rn.f32 	%f1152, %f1152, %f83;
	div.rn.f32 	%f1151, %f1151, %f83;
	div.rn.f32 	%f1150, %f1150, %f83;
	mov.f32 	%f1156, %f76;
$L__BB0_14:
	mov.f32 	%f474, 0f00000000;
	sub.f32 	%f475, %f474, %f21;
	sub.f32 	%f476, %f474, %f22;
	mul.f32 	%f477, %f1141, %f476;
	fma.rn.f32 	%f478, %f1142, %f475, %f477;
	sub.f32 	%f479, %f474, %f23;
	fma.rn.f32 	%f94, %f1140, %f479, %f478;
	mul.f32 	%f480, %f476, %f476;
	fma.rn.f32 	%f481, %f475, %f475, %f480;
	fma.rn.f32 	%f482, %f479, %f479, %f481;
	sub.f32 	%f483, %f24, %f482;
	fma.rn.f32 	%f95, %f94, %f94, %f483;
	setp.leu.f32 	%p16, %f95, 0f00000000;
	@%p16 bra 	$L__BB0_18;
	neg.f32 	%f484, %f94;
	sqrt.rn.f32 	%f485, %f95;
	sub.f32 	%f96, %f484, %f485;
	setp.leu.f32 	%p17, %f96, 0f00000000;
	setp.geu.f32 	%p18, %f96, %f1156;
	or.pred  	%p19, %p17, %p18;
	@%p19 bra 	$L__BB0_18;
	fma.rn.f32 	%f1155, %f1142, %f96, 0f00000000;
	fma.rn.f32 	%f1154, %f1141, %f96, 0f00000000;
	fma.rn.f32 	%f1153, %f1140, %f96, 0f00000000;
	sub.f32 	%f1152, %f1155, %f21;
	sub.f32 	%f1151, %f1154, %f22;
	sub.f32 	%f1150, %f1153, %f23;
	mul.f32 	%f486, %f1151, %f1151;
	fma.rn.f32 	%f487, %f1152, %f1152, %f486;
	fma.rn.f32 	%f488, %f1150, %f1150, %f487;
	sqrt.rn.f32 	%f103, %f488;
	abs.f32 	%f489, %f103;
	setp.leu.f32 	%p20, %f489, 0f233877AA;
	mov.b32 	%r822, 1;
	mov.f32 	%f1156, %f96;
	@%p20 bra 	$L__BB0_18;
	div.rn.f32 	%f1152, %f1152, %f103;
	div.rn.f32 	%f1151, %f1151, %f103;
	div.rn.f32 	%f1150, %f1150, %f103;
	mov.f32 	%f1156, %f96;
$L__BB0_18:
	mul.f32 	%f490, %f6, %f1142;
	fma.rn.f32 	%f491, %f5, %f1141, %f490;
	fma.rn.f32 	%f114, %f4, %f1140, %f491;
	abs.f32 	%f492, %f114;
	setp.lt.f32 	%p21, %f492, 0f233877AA;
	@%p21 bra 	$L__BB0_21;
	div.rn.f32 	%f115, %f26, %f114;
	setp.leu.f32 	%p22, %f115, 0f00000000;
	setp.geu.f32 	%p23, %f115, %f1156;
	or.pred  	%p24, %p22, %p23;
	@%p24 bra 	$L__BB0_21;
	fma.rn.f32 	%f1155, %f1142, %f115, 0f00000000;
	fma.rn.f32 	%f1154, %f1141, %f115, 0f00000000;
	fma.rn.f32 	%f1153, %f1140, %f115, 0f00000000;
	mov.f32 	%f1152, %f6;
	mov.f32 	%f1151, %f5;
	mov.f32 	%f1150, %f4;
	bra.uni 	$L__BB0_22;
$L__BB0_21:
	setp.eq.s32 	%p25, %r822, 0;
	@%p25 bra 	$L__BB0_224;
$L__BB0_22:
	fma.rn.f32 	%f125, %f1152, 0f38D1B717, %f1155;
	fma.rn.f32 	%f126, %f1151, 0f38D1B717, %f1154;
	fma.rn.f32 	%f127, %f1150, 0f38D1B717, %f1153;
	abs.f32 	%f495, %f1152;
	setp.lt.f32 	%p26, %f495, 0f3F19999A;
	mov.f32 	%f1171, 0f00000000;
	mov.f32 	%f1170, 0f3F800000;
	mov.f32 	%f1172, 0f00000000;
	@%p26 bra 	$L__BB0_25;
	abs.f32 	%f498, %f1151;
	setp.lt.f32 	%p27, %f498, 0f3F19999A;
	mov.f32 	%f1171, 0f3F800000;
	mov.f32 	%f1170, 0f00000000;
	@%p27 bra 	$L__BB0_25;
	abs.f32 	%f500, %f1150;
	setp.lt.f32 	%p28, %f500, 0f3F19999A;
	selp.f32 	%f1170, 0f00000000, 0f3F800000, %p28;
	selp.f32 	%f1172, 0f3F800000, 0f00000000, %p28;
	mov.f32 	%f1171, 0f00000000;
$L__BB0_25:
	mul.f32 	%f501, %f1150, %f1171;
	mul.f32 	%f502, %f1151, %f1172;
	sub.f32 	%f1173, %f501, %f502;
	mul.f32 	%f503, %f1152, %f1172;
	mul.f32 	%f504, %f1150, %f1170;
	sub.f32 	%f1174, %f503, %f504;
	mul.f32 	%f505, %f1151, %f1170;
	mul.f32 	%f506, %f1152, %f1171;
	sub.f32 	%f1175, %f505, %f506;
	mul.f32 	%f507, %f1174, %f1174;
	fma.rn.f32 	%f508, %f1173, %f1173, %f507;
	fma.rn.f32 	%f509, %f1175, %f1175, %f508;
	sqrt.rn.f32 	%f136, %f509;
	abs.f32 	%f510, %f136;
	setp.leu.f32 	%p29, %f510, 0f233877AA;
	@%p29 bra 	$L__BB0_27;
	div.rn.f32 	%f1173, %f1173, %f136;
	div.rn.f32 	%f1174, %f1174, %f136;
	div.rn.f32 	%f1175, %f1175, %f136;
$L__BB0_27:
	mul.f32 	%f511, %f1151, %f1175;
	mul.f32 	%f512, %f1150, %f1174;
	sub.f32 	%f1176, %f511, %f512;
	mul.f32 	%f513, %f1150, %f1173;
	mul.f32 	%f514, %f1152, %f1175;
	sub.f32 	%f1177, %f513, %f514;
	mul.f32 	%f515, %f1152, %f1174;
	mul.f32 	%f516, %f1151, %f1173;
	sub.f32 	%f1178, %f515, %f516;
	mul.f32 	%f517, %f1177, %f1177;
	fma.rn.f32 	%f518, %f1176, %f1176, %f517;
	fma.rn.f32 	%f519, %f1178, %f1178, %f518;
	sqrt.rn.f32 	%f146, %f519;
	abs.f32 	%f520, %f146;
	setp.leu.f32 	%p30, %f520, 0f233877AA;
	@%p30 bra 	$L__BB0_29;
	div.rn.f32 	%f1176, %f1176, %f146;
	div.rn.f32 	%f1177, %f1177, %f146;
	div.rn.f32 	%f1178, %f1178, %f146;
$L__BB0_29:
	sub.f32 	%f153, %f125, %f11;
	sub.f32 	%f154, %f126, %f12;
	sub.f32 	%f155, %f127, %f13;
	mul.f32 	%f522, %f154, %f154;
	fma.rn.f32 	%f523, %f153, %f153, %f522;
	fma.rn.f32 	%f524, %f155, %f155, %f523;
	sub.f32 	%f156, %f14, %f524;
	sub.f32 	%f157, %f125, %f16;
	sub.f32 	%f158, %f126, %f17;
	sub.f32 	%f159, %f127, %f18;
	mul.f32 	%f525, %f158, %f158;
	fma.rn.f32 	%f526, %f157, %f157, %f525;
	fma.rn.f32 	%f527, %f159, %f159, %f526;
	sub.f32 	%f160, %f19, %f527;
	sub.f32 	%f161, %f125, %f21;
	sub.f32 	%f162, %f126, %f22;
	sub.f32 	%f163, %f127, %f23;
	mul.f32 	%f528, %f162, %f162;
	fma.rn.f32 	%f529, %f161, %f161, %f528;
	fma.rn.f32 	%f530, %f163, %f163, %f529;
	sub.f32 	%f164, %f24, %f530;
	mul.f32 	%f531, %f5, %f126;
	fma.rn.f32 	%f532, %f6, %f125, %f531;
	fma.rn.f32 	%f533, %f4, %f127, %f532;
	sub.f32 	%f534, %f533, %f25;
	neg.f32 	%f165, %f534;
	mov.b32 	%r824, 0;
	mov.f32 	%f1179, 0f00000000;
$L__BB0_30:
	shr.u32 	%r325, %r922, 6;
	xor.b32  	%r326, %r325, %r922;
	shl.b32 	%r327, %r326, 17;
	xor.b32  	%r328, %r327, %r326;
	shr.u32 	%r329, %r328, 9;
	xor.b32  	%r330, %r329, %r328;
	and.b32  	%r331, %r330, 8388607;
	or.b32  	%r332, %r331, 1065353216;
	mov.b32 	%f535, %r332;
	add.f32 	%f167, %f535, 0fBF800000;
	shr.u32 	%r333, %r330, 6;
	xor.b32  	%r334, %r333, %r330;
	shl.b32 	%r335, %r334, 17;
	xor.b32  	%r336, %r335, %r334;
	shr.u32 	%r337, %r336, 9;
	xor.b32  	%r13, %r337, %r336;
	and.b32  	%r338, %r13, 8388607;
	or.b32  	%r339, %r338, 1065353216;
	mov.b32 	%f536, %r339;
	add.f32 	%f537, %f536, 0fBF800000;
	mul.f32 	%f168, %f537, 0f40C90FDB;
	mul.f32 	%f538, %f168, 0f3F22F983;
	cvt.rni.s32.f32 	%r833, %f538;
	cvt.rn.f32.s32 	%f539, %r833;
	fma.rn.f32 	%f540, %f539, 0fBFC90FDA, %f168;
	fma.rn.f32 	%f541, %f539, 0fB3A22168, %f540;
	fma.rn.f32 	%f1181, %f539, 0fA7C234C5, %f541;
	abs.f32 	%f170, %f168;
	setp.ltu.f32 	%p31, %f170, 0f47CE4780;
	mov.u32 	%r829, %r833;
	mov.f32 	%f1180, %f1181;
	@%p31 bra 	$L__BB0_38;
	setp.neu.f32 	%p32, %f170, 0f7F800000;
	@%p32 bra 	$L__BB0_33;
	mov.f32 	%f544, 0f00000000;
	mul.rn.f32 	%f1180, %f168, %f544;
	mov.b32 	%r829, 0;
	bra.uni 	$L__BB0_38;
$L__BB0_33:
	mov.b32 	%r15, %f168;
	shl.b32 	%r341, %r15, 8;
	or.b32  	%r16, %r341, -2147483648;
	mov.b64 	%rd239, 0;
	mov.b32 	%r826, 0;
	mov.u64 	%rd237, __cudart_i2opi_f;
	mov.u64 	%rd238, %rd2;
$L__BB0_34:
	.pragma "nounroll";
	ld.global.nc.u32 	%r342, [%rd237];
	mad.wide.u32 	%rd62, %r342, %r16, %rd239;
	shr.u64 	%rd239, %rd62, 32;
	st.local.u32 	[%rd238], %rd62;
	add.s32 	%r826, %r826, 1;
	add.s64 	%rd238, %rd238, 4;
	add.s64 	%rd237, %rd237, 4;
	setp.ne.s32 	%p33, %r826, 6;
	@%p33 bra 	$L__BB0_34;
	shr.u32 	%r343, %r15, 23;
	st.local.u32 	[%rd2+24], %rd239;
	and.b32  	%r19, %r343, 31;
	and.b32  	%r344, %r343, 224;
	add.s32 	%r345, %r344, -128;
	shr.u32 	%r346, %r345, 5;
	mul.wide.u32 	%rd63, %r346, 4;
	sub.s64 	%rd9, %rd2, %rd63;
	ld.local.u32 	%r827, [%rd9+24];
	ld.local.u32 	%r828, [%rd9+20];
	setp.eq.s32 	%p34, %r19, 0;
	@%p34 bra 	$L__BB0_37;
	shf.l.wrap.b32 	%r827, %r828, %r827, %r19;
	ld.local.u32 	%r347, [%rd9+16];
	shf.l.wrap.b32 	%r828, %r347, %r828, %r19;
$L__BB0_37:
	shr.u32 	%r348, %r827, 30;
	shf.l.wrap.b32 	%r349, %r828, %r827, 2;
	shl.b32 	%r350, %r828, 2;
	shr.u32 	%r351, %r349, 31;
	add.s32 	%r352, %r351, %r348;
	neg.s32 	%r353, %r352;
	setp.lt.s32 	%p35, %r15, 0;
	selp.b32 	%r829, %r353, %r352, %p35;
	xor.b32  	%r354, %r349, %r15;
	shr.s32 	%r355, %r349, 31;
	xor.b32  	%r356, %r355, %r349;
	xor.b32  	%r357, %r355, %r350;
	cvt.u64.u32 	%rd64, %r356;
	shl.b64 	%rd65, %rd64, 32;
	cvt.u64.u32 	%rd66, %r357;
	or.b64  	%rd67, %rd65, %rd66;
	cvt.rn.f64.s64 	%fd1, %rd67;
	mul.f64 	%fd2, %fd1, 0d3BF921FB54442D19;
	cvt.rn.f32.f64 	%f542, %fd2;
	neg.f32 	%f543, %f542;
	setp.lt.s32 	%p36, %r354, 0;
	selp.f32 	%f1180, %f543, %f542, %p36;
$L__BB0_38:
	add.s32 	%r359, %r829, 1;
	mul.rn.f32 	%f545, %f1180, %f1180;
	and.b32  	%r360, %r829, 1;
	setp.eq.b32 	%p38, %r360, 1;
	selp.f32 	%f546, %f1180, 0f3F800000, %p38;
	fma.rn.f32 	%f547, %f545, %f546, 0f00000000;
	fma.rn.f32 	%f548, %f545, 0f37CBAC00, 0fBAB607ED;
	selp.f32 	%f549, 0fB94D4153, %f548, %p38;
	selp.f32 	%f550, 0f3C0885E4, 0f3D2AAABB, %p38;
	fma.rn.f32 	%f551, %f549, %f545, %f550;
	selp.f32 	%f552, 0fBE2AAAA8, 0fBEFFFFFF, %p38;
	fma.rn.f32 	%f553, %f551, %f545, %f552;
	fma.rn.f32 	%f554, %f553, %f547, %f546;
	and.b32  	%r361, %r359, 2;
	setp.eq.s32 	%p39, %r361, 0;
	mov.f32 	%f555, 0f00000000;
	sub.f32 	%f556, %f555, %f554;
	selp.f32 	%f174, %f554, %f556, %p39;
	@%p31 bra 	$L__BB0_46;
	setp.neu.f32 	%p40, %f170, 0f7F800000;
	@%p40 bra 	$L__BB0_41;
	mov.f32 	%f559, 0f00000000;
	mul.rn.f32 	%f1181, %f168, %f559;
	mov.b32 	%r833, 0;
	bra.uni 	$L__BB0_46;
$L__BB0_41:
	mov.b32 	%r28, %f168;
	shl.b32 	%r363, %r28, 8;
	or.b32  	%r29, %r363, -2147483648;
	mov.b64 	%rd240, 0;
	mov.b32 	%r830, 0;
$L__BB0_42:
	.pragma "nounroll";
	mul.wide.u32 	%rd69, %r830, 4;
	mov.u64 	%rd70, __cudart_i2opi_f;
	add.s64 	%rd71, %rd70, %rd69;
	ld.global.nc.u32 	%r364, [%rd71];
	mad.wide.u32 	%rd72, %r364, %r29, %rd240;
	shr.u64 	%rd240, %rd72, 32;
	add.s64 	%rd73, %rd1, %rd69;
	st.local.u32 	[%rd73], %rd72;
	add.s32 	%r830, %r830, 1;
	setp.ne.s32 	%p41, %r830, 6;
	@%p41 bra 	$L__BB0_42;
	shr.u32 	%r365, %r28, 23;
	st.local.u32 	[%rd1+24], %rd240;
	and.b32  	%r32, %r365, 31;
	and.b32  	%r366, %r365, 224;
	add.s32 	%r367, %r366, -128;
	shr.u32 	%r368, %r367, 5;
	mul.wide.u32 	%rd74, %r368, 4;
	sub.s64 	%rd12, %rd1, %rd74;
	ld.local.u32 	%r831, [%rd12+24];
	ld.local.u32 	%r832, [%rd12+20];
	setp.eq.s32 	%p42, %r32, 0;
	@%p42 bra 	$L__BB0_45;
	shf.l.wrap.b32 	%r831, %r832, %r831, %r32;
	ld.local.u32 	%r369, [%rd12+16];
	shf.l.wrap.b32 	%r832, %r369, %r832, %r32;
$L__BB0_45:
	shr.u32 	%r370, %r831, 30;
	shf.l.wrap.b32 	%r371, %r832, %r831, 2;
	shl.b32 	%r372, %r832, 2;
	shr.u32 	%r373, %r371, 31;
	add.s32 	%r374, %r373, %r370;
	neg.s32 	%r375, %r374;
	setp.lt.s32 	%p43, %r28, 0;
	selp.b32 	%r833, %r375, %r374, %p43;
	xor.b32  	%r376, %r371, %r28;
	shr.s32 	%r377, %r371, 31;
	xor.b32  	%r378, %r377, %r371;
	xor.b32  	%r379, %r377, %r372;
	cvt.u64.u32 	%rd75, %r378;
	shl.b64 	%rd76, %rd75, 32;
	cvt.u64.u32 	%rd77, %r379;
	or.b64  	%rd78, %rd76, %rd77;
	cvt.rn.f64.s64 	%fd3, %rd78;
	mul.f64 	%fd4, %fd3, 0d3BF921FB54442D19;
	cvt.rn.f32.f64 	%f557, %fd4;
	neg.f32 	%f558, %f557;
	setp.lt.s32 	%p44, %r376, 0;
	selp.f32 	%f1181, %f558, %f557, %p44;
$L__BB0_46:
	sqrt.rn.f32 	%f561, %f167;
	mul.f32 	%f562, %f561, %f174;
	mul.rn.f32 	%f563, %f1181, %f1181;
	and.b32  	%r382, %r833, 1;
	setp.eq.b32 	%p45, %r382, 1;
	selp.f32 	%f564, 0f3F800000, %f1181, %p45;
	fma.rn.f32 	%f565, %f563, %f564, 0f00000000;
	fma.rn.f32 	%f566, %f563, 0f37CBAC00, 0fBAB607ED;
	selp.f32 	%f567, %f566, 0fB94D4153, %p45;
	selp.f32 	%f568, 0f3D2AAABB, 0f3C0885E4, %p45;
	fma.rn.f32 	%f569, %f567, %f563, %f568;
	selp.f32 	%f570, 0fBEFFFFFF, 0fBE2AAAA8, %p45;
	fma.rn.f32 	%f571, %f569, %f563, %f570;
	fma.rn.f32 	%f572, %f571, %f565, %f564;
	and.b32  	%r383, %r833, 2;
	setp.eq.s32 	%p46, %r383, 0;
	mov.f32 	%f573, 0f00000000;
	sub.f32 	%f574, %f573, %f572;
	selp.f32 	%f575, %f572, %f574, %p46;
	mul.f32 	%f576, %f561, %f575;
	mul.f32 	%f577, %f561, %f561;
	mov.f32 	%f578, 0f3F800000;
	sub.f32 	%f579, %f578, %f577;
	sqrt.rn.f32 	%f580, %f579;
	mul.f32 	%f581, %f1176, %f576;
	fma.rn.f32 	%f582, %f1173, %f562, %f581;
	fma.rn.f32 	%f178, %f1152, %f580, %f582;
	mul.f32 	%f583, %f1177, %f576;
	fma.rn.f32 	%f584, %f1174, %f562, %f583;
	fma.rn.f32 	%f179, %f1151, %f580, %f584;
	mul.f32 	%f585, %f1178, %f576;
	fma.rn.f32 	%f586, %f1175, %f562, %f585;
	fma.rn.f32 	%f180, %f1150, %f580, %f586;
	mul.f32 	%f587, %f154, %f179;
	fma.rn.f32 	%f588, %f153, %f178, %f587;
	fma.rn.f32 	%f181, %f155, %f180, %f588;
	fma.rn.f32 	%f182, %f181, %f181, %f156;
	setp.leu.f32 	%p47, %f182, 0f00000000;
	mov.b32 	%r835, 0;
	mov.f32 	%f1183, 0f5BB1A2BC;
	@%p47 bra 	$L__BB0_48;
	neg.f32 	%f589, %f181;
	sqrt.rn.f32 	%f590, %f182;
	sub.f32 	%f591, %f589, %f590;
	setp.gt.f32 	%p48, %f591, 0f00000000;
	setp.lt.f32 	%p49, %f591, 0f5BB1A2BC;
	and.pred  	%p50, %p48, %p49;
	selp.f32 	%f1183, %f591, 0f5BB1A2BC, %p50;
	selp.u32 	%r835, 1, 0, %p50;
$L__BB0_48:
	mul.f32 	%f592, %f179, %f158;
	fma.rn.f32 	%f593, %f178, %f157, %f592;
	fma.rn.f32 	%f185, %f180, %f159, %f593;
	fma.rn.f32 	%f186, %f185, %f185, %f160;
	setp.leu.f32 	%p51, %f186, 0f00000000;
	@%p51 bra 	$L__BB0_50;
	neg.f32 	%f594, %f185;
	sqrt.rn.f32 	%f595, %f186;
	sub.f32 	%f596, %f594, %f595;
	setp.gt.f32 	%p52, %f596, 0f00000000;
	setp.lt.f32 	%p53, %f596, %f1183;
	and.pred  	%p54, %p52, %p53;
	selp.f32 	%f1183, %f596, %f1183, %p54;
	selp.b32 	%r835, 1, %r835, %p54;
$L__BB0_50:
	mul.f32 	%f597, %f179, %f162;
	fma.rn.f32 	%f598, %f178, %f161, %f597;
	fma.rn.f32 	%f189, %f180, %f163, %f598;
	fma.rn.f32 	%f190, %f189, %f189, %f164;
	setp.leu.f32 	%p55, %f190, 0f00000000;
	@%p55 bra 	$L__BB0_52;
	neg.f32 	%f599, %f189;
	sqrt.rn.f32 	%f600, %f190;
	sub.f32 	%f601, %f599, %f600;
	setp.gt.f32 	%p56, %f601, 0f00000000;
	setp.lt.f32 	%p57, %f601, %f1183;
	and.pred  	%p58, %p56, %p57;
	selp.f32 	%f1183, %f601, %f1183, %p58;
	selp.b32 	%r835, 1, %r835, %p58;
$L__BB0_52:
	mul.f32 	%f602, %f5, %f179;
	fma.rn.f32 	%f603, %f6, %f178, %f602;
	fma.rn.f32 	%f193, %f4, %f180, %f603;
	abs.f32 	%f604, %f193;
	setp.lt.f32 	%p59, %f604, 0f233877AA;
	@%p59 bra 	$L__BB0_54;
	div.rn.f32 	%f605, %f165, %f193;
	setp.gt.f32 	%p60, %f605, 0f00000000;
	setp.lt.f32 	%p61, %f605, %f1183;
	selp.b32 	%r384, 1, %r835, %p61;
	selp.b32 	%r835, %r384, %r835, %p60;
$L__BB0_54:
	setp.eq.s32 	%p62, %r835, 0;
	add.f32 	%f606, %f1179, 0f3F800000;
	selp.f32 	%f194, %f1179, %f606, %p62;
	shr.u32 	%r385, %r13, 6;
	xor.b32  	%r386, %r385, %r13;
	shl.b32 	%r387, %r386, 17;
	xor.b32  	%r388, %r387, %r386;
	shr.u32 	%r389, %r388, 9;
	xor.b32  	%r390, %r389, %r388;
	and.b32  	%r391, %r390, 8388607;
	or.b32  	%r392, %r391, 1065353216;
	mov.b32 	%f607, %r392;
	add.f32 	%f195, %f607, 0fBF800000;
	shr.u32 	%r393, %r390, 6;
	xor.b32  	%r394, %r393, %r390;
	shl.b32 	%r395, %r394, 17;
	xor.b32  	%r396, %r395, %r394;
	shr.u32 	%r397, %r396, 9;
	xor.b32  	%r49, %r397, %r396;
	and.b32  	%r398, %r49, 8388607;
	or.b32  	%r399, %r398, 1065353216;
	mov.b32 	%f608, %r399;
	add.f32 	%f609, %f608, 0fBF800000;
	mul.f32 	%f196, %f609, 0f40C90FDB;
	mul.f32 	%f610, %f196, 0f3F22F983;
	cvt.rni.s32.f32 	%r845, %f610;
	cvt.rn.f32.s32 	%f611, %r845;
	fma.rn.f32 	%f612, %f611, 0fBFC90FDA, %f196;
	fma.rn.f32 	%f613, %f611, 0fB3A22168, %f612;
	fma.rn.f32 	%f1186, %f611, 0fA7C234C5, %f613;
	abs.f32 	%f198, %f196;
	setp.ltu.f32 	%p63, %f198, 0f47CE4780;
	mov.u32 	%r841, %r845;
	mov.f32 	%f1185, %f1186;
	@%p63 bra 	$L__BB0_62;
	setp.eq.f32 	%p64, %f198, 0f7F800000;
	@%p64 bra 	$L__BB0_61;
	mov.b32 	%r51, %f196;
	shl.b32 	%r401, %r51, 8;
	or.b32  	%r52, %r401, -2147483648;
	mov.b64 	%rd241, 0;
	mov.b32 	%r838, 0;
$L__BB0_57:
	.pragma "nounroll";
	mul.wide.u32 	%rd80, %r838, 4;
	mov.u64 	%rd81, __cudart_i2opi_f;
	add.s64 	%rd82, %rd81, %rd80;
	ld.global.nc.u32 	%r402, [%rd82];
	mad.wide.u32 	%rd83, %r402, %r52, %rd241;
	shr.u64 	%rd241, %rd83, 32;
	add.s64 	%rd84, %rd2, %rd80;
	st.local.u32 	[%rd84], %rd83;
	add.s32 	%r838, %r838, 1;
	setp.ne.s32 	%p65, %r838, 6;
	@%p65 bra 	$L__BB0_57;
	shr.u32 	%r403, %r51, 23;
	st.local.u32 	[%rd2+24], %rd241;
	and.b32  	%r55, %r403, 31;
	and.b32  	%r404, %r403, 224;
	add.s32 	%r405, %r404, -128;
	shr.u32 	%r406, %r405, 5;
	mul.wide.u32 	%rd85, %r406, 4;
	sub.s64 	%rd15, %rd2, %rd85;
	ld.local.u32 	%r839, [%rd15+24];
	ld.local.u32 	%r840, [%rd15+20];
	setp.eq.s32 	%p66, %r55, 0;
	@%p66 bra 	$L__BB0_60;
	shf.l.wrap.b32 	%r839, %r840, %r839, %r55;
	ld.local.u32 	%r407, [%rd15+16];
	shf.l.wrap.b32 	%r840, %r407, %r840, %r55;
$L__BB0_60:
	shr.u32 	%r408, %r839, 30;
	shf.l.wrap.b32 	%r409, %r840, %r839, 2;
	shl.b32 	%r410, %r840, 2;
	shr.u32 	%r411, %r409, 31;
	add.s32 	%r412, %r411, %r408;
	neg.s32 	%r413, %r412;
	setp.lt.s32 	%p67, %r51, 0;
	selp.b32 	%r841, %r413, %r412, %p67;
	xor.b32  	%r414, %r409, %r51;
	shr.s32 	%r415, %r409, 31;
	xor.b32  	%r416, %r415, %r409;
	xor.b32  	%r417, %r415, %r410;
	cvt.u64.u32 	%rd86, %r416;
	shl.b64 	%rd87, %rd86, 32;
	cvt.u64.u32 	%rd88, %r417;
	or.b64  	%rd89, %rd87, %rd88;
	cvt.rn.f64.s64 	%fd5, %rd89;
	mul.f64 	%fd6, %fd5, 0d3BF921FB54442D19;
	cvt.rn.f32.f64 	%f614, %fd6;
	neg.f32 	%f615, %f614;
	setp.lt.s32 	%p68, %r414, 0;
	selp.f32 	%f1185, %f615, %f614, %p68;
	bra.uni 	$L__BB0_62;
$L__BB0_61:
	mov.f32 	%f616, 0f00000000;
	mul.rn.f32 	%f1185, %f196, %f616;
	mov.b32 	%r841, 0;
$L__BB0_62:
	add.s32 	%r419, %r841, 1;
	mul.rn.f32 	%f617, %f1185, %f1185;
	and.b32  	%r420, %r841, 1;
	setp.eq.b32 	%p70, %r420, 1;
	selp.f32 	%f618, %f1185, 0f3F800000, %p70;
	fma.rn.f32 	%f619, %f617, %f618, 0f00000000;
	fma.rn.f32 	%f620, %f617, 0f37CBAC00, 0fBAB607ED;
	selp.f32 	%f621, 0fB94D4153, %f620, %p70;
	selp.f32 	%f622, 0f3C0885E4, 0f3D2AAABB, %p70;
	fma.rn.f32 	%f623, %f621, %f617, %f622;
	selp.f32 	%f624, 0fBE2AAAA8, 0fBEFFFFFF, %p70;
	fma.rn.f32 	%f625, %f623, %f617, %f624;
	fma.rn.f32 	%f626, %f625, %f619, %f618;
	and.b32  	%r421, %r419, 2;
	setp.eq.s32 	%p71, %r421, 0;
	mov.f32 	%f627, 0f00000000;
	sub.f32 	%f628, %f627, %f626;
	selp.f32 	%f202, %f626, %f628, %p71;
	@%p63 bra 	$L__BB0_70;
	setp.eq.f32 	%p72, %f198, 0f7F800000;
	@%p72 bra 	$L__BB0_69;
	mov.b32 	%r64, %f196;
	shl.b32 	%r423, %r64, 8;
	or.b32  	%r65, %r423, -2147483648;
	mov.b64 	%rd242, 0;
	mov.b32 	%r842, 0;
$L__BB0_65:
	.pragma "nounroll";
	mul.wide.u32 	%rd91, %r842, 4;
	mov.u64 	%rd92, __cudart_i2opi_f;
	add.s64 	%rd93, %rd92, %rd91;
	ld.global.nc.u32 	%r424, [%rd93];
	mad.wide.u32 	%rd94, %r424, %r65, %rd242;
	shr.u64 	%rd242, %rd94, 32;
	add.s64 	%rd95, %rd1, %rd91;
	st.local.u32 	[%rd95], %rd94;
	add.s32 	%r842, %r842, 1;
	setp.ne.s32 	%p73, %r842, 6;
	@%p73 bra 	$L__BB0_65;
	shr.u32 	%r425, %r64, 23;
	st.local.u32 	[%rd1+24], %rd242;
	and.b32  	%r68, %r425, 31;
	and.b32  	%r426, %r425, 224;
	add.s32 	%r427, %r426, -128;
	shr.u32 	%r428, %r427, 5;
	mul.wide.u32 	%rd96, %r428, 4;
	sub.s64 	%rd18, %rd1, %rd96;
	ld.local.u32 	%r843, [%rd18+24];
	ld.local.u32 	%r844, [%rd18+20];
	setp.eq.s32 	%p74, %r68, 0;
	@%p74 bra 	$L__BB0_68;
	shf.l.wrap.b32 	%r843, %r844, %r843, %r68;
	ld.local.u32 	%r429, [%rd18+16];
	shf.l.wrap.b32 	%r844, %r429, %r844, %r68;
$L__BB0_68:
	shr.u32 	%r430, %r843, 30;
	shf.l.wrap.b32 	%r431, %r844, %r843, 2;
	shl.b32 	%r432, %r844, 2;
	shr.u32 	%r433, %r431, 31;
	add.s32 	%r434, %r433, %r430;
	neg.s32 	%r435, %r434;
	setp.lt.s32 	%p75, %r64, 0;
	selp.b32 	%r845, %r435, %r434, %p75;
	xor.b32  	%r436, %r431, %r64;
	shr.s32 	%r437, %r431, 31;
	xor.b32  	%r438, %r437, %r431;
	xor.b32  	%r439, %r437, %r432;
	cvt.u64.u32 	%rd97, %r438;
	shl.b64 	%rd98, %rd97, 32;
	cvt.u64.u32 	%rd99, %r439;
	or.b64  	%rd100, %rd98, %rd99;
	cvt.rn.f64.s64 	%fd7, %rd100;
	mul.f64 	%fd8, %fd7, 0d3BF921FB54442D19;
	cvt.rn.f32.f64 	%f629, %fd8;
	neg.f32 	%f630, %f629;
	setp.lt.s32 	%p76, %r436, 0;
	selp.f32 	%f1186, %f630, %f629, %p76;
	bra.uni 	$L__BB0_70;
$L__BB0_69:
	mov.f32 	%f631, 0f00000000;
	mul.rn.f32 	%f1186, %f196, %f631;
	mov.b32 	%r845, 0;
$L__BB0_70:
	sqrt.rn.f32 	%f633, %f195;
	mul.f32 	%f634, %f633, %f202;
	mul.rn.f32 	%f635, %f1186, %f1186;
	and.b32  	%r442, %r845, 1;
	setp.eq.b32 	%p77, %r442, 1;
	selp.f32 	%f636, 0f3F800000, %f1186, %p77;
	fma.rn.f32 	%f637, %f635, %f636, 0f00000000;
	fma.rn.f32 	%f638, %f635, 0f37CBAC00, 0fBAB607ED;
	selp.f32 	%f639, %f638, 0fB94D4153, %p77;
	selp.f32 	%f640, 0f3D2AAABB, 0f3C0885E4, %p77;
	fma.rn.f32 	%f641, %f639, %f635, %f640;
	selp.f32 	%f642, 0fBEFFFFFF, 0fBE2AAAA8, %p77;
	fma.rn.f32 	%f643, %f641, %f635, %f642;
	fma.rn.f32 	%f644, %f643, %f637, %f636;
	and.b32  	%r443, %r845, 2;
	setp.eq.s32 	%p78, %r443, 0;
	mov.f32 	%f645, 0f00000000;
	sub.f32 	%f646, %f645, %f644;
	selp.f32 	%f647, %f644, %f646, %p78;
	mul.f32 	%f648, %f633, %f647;
	mul.f32 	%f649, %f633, %f633;
	mov.f32 	%f650, 0f3F800000;
	sub.f32 	%f651, %f650, %f649;
	sqrt.rn.f32 	%f652, %f651;
	mul.f32 	%f653, %f1176, %f648;
	fma.rn.f32 	%f654, %f1173, %f634, %f653;
	fma.rn.f32 	%f206, %f1152, %f652, %f654;
	mul.f32 	%f655, %f1177, %f648;
	fma.rn.f32 	%f656, %f1174, %f634, %f655;
	fma.rn.f32 	%f207, %f1151, %f652, %f656;
	mul.f32 	%f657, %f1178, %f648;
	fma.rn.f32 	%f658, %f1175, %f634, %f657;
	fma.rn.f32 	%f208, %f1150, %f652, %f658;
	mul.f32 	%f659, %f154, %f207;
	fma.rn.f32 	%f660, %f153, %f206, %f659;
	fma.rn.f32 	%f209, %f155, %f208, %f660;
	fma.rn.f32 	%f210, %f209, %f209, %f156;
	setp.leu.f32 	%p79, %f210, 0f00000000;
	mov.b32 	%r847, 0;
	mov.f32 	%f1188, 0f5BB1A2BC;
	@%p79 bra 	$L__BB0_72;
	neg.f32 	%f661, %f209;
	sqrt.rn.f32 	%f662, %f210;
	sub.f32 	%f663, %f661, %f662;
	setp.gt.f32 	%p80, %f663, 0f00000000;
	setp.lt.f32 	%p81, %f663, 0f5BB1A2BC;
	and.pred  	%p82, %p80, %p81;
	selp.f32 	%f1188, %f663, 0f5BB1A2BC, %p82;
	selp.u32 	%r847, 1, 0, %p82;
$L__BB0_72:
	mul.f32 	%f664, %f207, %f158;
	fma.rn.f32 	%f665, %f206, %f157, %f664;
	fma.rn.f32 	%f213, %f208, %f159, %f665;
	fma.rn.f32 	%f214, %f213, %f213, %f160;
	setp.leu.f32 	%p83, %f214, 0f00000000;
	@%p83 bra 	$L__BB0_74;
	neg.f32 	%f666, %f213;
	sqrt.rn.f32 	%f667, %f214;
	sub.f32 	%f668, %f666, %f667;
	setp.gt.f32 	%p84, %f668, 0f00000000;
	setp.lt.f32 	%p85, %f668, %f1188;
	and.pred  	%p86, %p84, %p85;
	selp.f32 	%f1188, %f668, %f1188, %p86;
	selp.b32 	%r847, 1, %r847, %p86;
$L__BB0_74:
	mul.f32 	%f669, %f207, %f162;
	fma.rn.f32 	%f670, %f206, %f161, %f669;
	fma.rn.f32 	%f217, %f208, %f163, %f670;
	fma.rn.f32 	%f218, %f217, %f217, %f164;
	setp.leu.f32 	%p87, %f218, 0f00000000;
	@%p87 bra 	$L__BB0_76;
	neg.f32 	%f671, %f217;
	sqrt.rn.f32 	%f672, %f218;
	sub.f32 	%f673, %f671, %f672;
	setp.gt.f32 	%p88, %f673, 0f00000000;
	setp.lt.f32 	%p89, %f673, %f1188;
	and.pred  	%p90, %p88, %p89;
	selp.f32 	%f1188, %f673, %f1188, %p90;
	selp.b32 	%r847, 1, %r847, %p90;
$L__BB0_76:
	mul.f32 	%f674, %f5, %f207;
	fma.rn.f32 	%f675, %f6, %f206, %f674;
	fma.rn.f32 	%f221, %f4, %f208, %f675;
	abs.f32 	%f676, %f221;
	setp.lt.f32 	%p91, %f676, 0f233877AA;
	@%p91 bra 	$L__BB0_78;
	div.rn.f32 	%f677, %f165, %f221;
	setp.gt.f32 	%p92, %f677, 0f00000000;
	setp.lt.f32 	%p93, %f677, %f1188;
	selp.b32 	%r444, 1, %r847, %p93;
	selp.b32 	%r847, %r444, %r847, %p92;
$L__BB0_78:
	setp.eq.s32 	%p94, %r847, 0;
	add.f32 	%f678, %f194, 0f3F800000;
	selp.f32 	%f222, %f194, %f678, %p94;
	shr.u32 	%r445, %r49, 6;
	xor.b32  	%r446, %r445, %r49;
	shl.b32 	%r447, %r446, 17;
	xor.b32  	%r448, %r447, %r446;
	shr.u32 	%r449, %r448, 9;
	xor.b32  	%r450, %r449, %r448;
	and.b32  	%r451, %r450, 8388607;
	or.b32  	%r452, %r451, 1065353216;
	mov.b32 	%f679, %r452;
	add.f32 	%f223, %f679, 0fBF800000;
	shr.u32 	%r453, %r450, 6;
	xor.b32  	%r454, %r453, %r450;
	shl.b32 	%r455, %r454, 17;
	xor.b32  	%r456, %r455, %r454;
	shr.u32 	%r457, %r456, 9;
	xor.b32  	%r85, %r457, %r456;
	and.b32  	%r458, %r85, 8388607;
	or.b32  	%r459, %r458, 1065353216;
	mov.b32 	%f680, %r459;
	add.f32 	%f681, %f680, 0fBF800000;
	mul.f32 	%f224, %f681, 0f40C90FDB;
	mul.f32 	%f682, %f224, 0f3F22F983;
	cvt.rni.s32.f32 	%r857, %f682;
	cvt.rn.f32.s32 	%f683, %r857;
	fma.rn.f32 	%f684, %f683, 0fBFC90FDA, %f224;
	fma.rn.f32 	%f685, %f683, 0fB3A22168, %f684;
	fma.rn.f32 	%f1191, %f683, 0fA7C234C5, %f685;
	abs.f32 	%f226, %f224;
	setp.ltu.f32 	%p95, %f226, 0f47CE4780;
	mov.u32 	%r853, %r857;
	mov.f32 	%f1190, %f1191;
	@%p95 bra 	$L__BB0_86;
	setp.eq.f32 	%p96, %f226, 0f7F800000;
	@%p96 bra 	$L__BB0_85;
	mov.b32 	%r87, %f224;
	shl.b32 	%r461, %r87, 8;
	or.b32  	%r88, %r461, -2147483648;
	mov.b64 	%rd243, 0;
	mov.b32 	%r850, 0;
$L__BB0_81:
	.pragma "nounroll";
	mul.wide.u32 	%rd102, %r850, 4;
	mov.u64 	%rd103, __cudart_i2opi_f;
	add.s64 	%rd104, %rd103, %rd102;
	ld.global.nc.u32 	%r462, [%rd104];
	mad.wide.u32 	%rd105, %r462, %r88, %rd243;
	shr.u64 	%rd243, %rd105, 32;
	add.s64 	%rd106, %rd2, %rd102;
	st.local.u32 	[%rd106], %rd105;
	add.s32 	%r850, %r850, 1;
	setp.ne.s32 	%p97, %r850, 6;
	@%p97 bra 	$L__BB0_81;
	shr.u32 	%r463, %r87, 23;
	st.local.u32 	[%rd2+24], %rd243;
	and.b32  	%r91, %r463, 31;
	and.b32  	%r464, %r463, 224;
	add.s32 	%r465, %r464, -128;
	shr.u32 	%r466, %r465, 5;
	mul.wide.u32 	%rd107, %r466, 4;
	sub.s64 	%rd21, %rd2, %rd107;
	ld.local.u32 	%r851, [%rd21+24];
	ld.local.u32 	%r852, [%rd21+20];
	setp.eq.s32 	%p98, %r91, 0;
	@%p98 bra 	$L__BB0_84;
	shf.l.wrap.b32 	%r851, %r852, %r851, %r91;
	ld.local.u32 	%r467, [%rd21+16];
	shf.l.wrap.b32 	%r852, %r467, %r852, %r91;
$L__BB0_84:
	shr.u32 	%r468, %r851, 30;
	shf.l.wrap.b32 	%r469, %r852, %r851, 2;
	shl.b32 	%r470, %r852, 2;
	shr.u32 	%r471, %r469, 31;
	add.s32 	%r472, %r471, %r468;
	neg.s32 	%r473, %r472;
	setp.lt.s32 	%p99, %r87, 0;
	selp.b32 	%r853, %r473, %r472, %p99;
	xor.b32  	%r474, %r469, %r87;
	shr.s32 	%r475, %r469, 31;
	xor.b32  	%r476, %r475, %r469;
	xor.b32  	%r477, %r475, %r470;
	cvt.u64.u32 	%rd108, %r476;
	shl.b64 	%rd109, %rd108, 32;
	cvt.u64.u32 	%rd110, %r477;
	or.b64  	%rd111, %rd109, %rd110;
	cvt.rn.f64.s64 	%fd9, %rd111;
	mul.f64 	%fd10, %fd9, 0d3BF921FB54442D19;
	cvt.rn.f32.f64 	%f686, %fd10;
	neg.f32 	%f687, %f686;
	setp.lt.s32 	%p100, %r474, 0;
	selp.f32 	%f1190, %f687, %f686, %p100;
	bra.uni 	$L__BB0_86;
$L__BB0_85:
	mov.f32 	%f688, 0f00000000;
	mul.rn.f32 	%f1190, %f224, %f688;
	mov.b32 	%r853, 0;
$L__BB0_86:
	add.s32 	%r479, %r853, 1;
	mul.rn.f32 	%f689, %f1190, %f1190;
	and.b32  	%r480, %r853, 1;
	setp.eq.b32 	%p102, %r480, 1;
	selp.f32 	%f690, %f1190, 0f3F800000, %p102;
	fma.rn.f32 	%f691, %f689, %f690, 0f00000000;
	fma.rn.f32 	%f692, %f689, 0f37CBAC00, 0fBAB607ED;
	selp.f32 	%f693, 0fB94D4153, %f692, %p102;
	selp.f32 	%f694, 0f3C0885E4, 0f3D2AAABB, %p102;
	fma.rn.f32 	%f695, %f693, %f689, %f694;
	selp.f32 	%f696, 0fBE2AAAA8, 0fBEFFFFFF, %p102;
	fma.rn.f32 	%f697, %f695, %f689, %f696;
	fma.rn.f32 	%f698, %f697, %f691, %f690;
	and.b32  	%r481, %r479, 2;
	setp.eq.s32 	%p103, %r481, 0;
	mov.f32 	%f699, 0f00000000;
	sub.f32 	%f700, %f699, %f698;
	selp.f32 	%f230, %f698, %f700, %p103;
	@%p95 bra 	$L__BB0_94;
	setp.eq.f32 	%p104, %f226, 0f7F800000;
	@%p104 bra 	$L__BB0_93;
	mov.b32 	%r100, %f224;
	shl.b32 	%r483, %r100, 8;
	or.b32  	%r101, %r483, -2147483648;
	mov.b64 	%rd244, 0;
	mov.b32 	%r854, 0;
$L__BB0_89:
	.pragma "nounroll";
	mul.wide.u32 	%rd113, %r854, 4;
	mov.u64 	%rd114, __cudart_i2opi_f;
	add.s64 	%rd115, %rd114, %rd113;
	ld.global.nc.u32 	%r484, [%rd115];
	mad.wide.u32 	%rd116, %r484, %r101, %rd244;
	shr.u64 	%rd244, %rd116, 32;
	add.s64 	%rd117, %rd1, %rd113;
	st.local.u32 	[%rd117], %rd116;
	add.s32 	%r854, %r854, 1;
	setp.ne.s32 	%p105, %r854, 6;
	@%p105 bra 	$L__BB0_89;
	shr.u32 	%r485, %r100, 23;
	st.local.u32 	[%rd1+24], %rd244;
	and.b32  	%r104, %r485, 31;
	and.b32  	%r486, %r485, 224;
	add.s32 	%r487, %r486, -128;
	shr.u32 	%r488, %r487, 5;
	mul.wide.u32 	%rd118, %r488, 4;
	sub.s64 	%rd24, %rd1, %rd118;
	ld.local.u32 	%r855, [%rd24+24];
	ld.local.u32 	%r856, [%rd24+20];
	setp.eq.s32 	%p106, %r104, 0;
	@%p106 bra 	$L__BB0_92;
	shf.l.wrap.b32 	%r855, %r856, %r855, %r104;
	ld.local.u32 	%r489, [%rd24+16];
	shf.l.wrap.b32 	%r856, %r489, %r856, %r104;
$L__BB0_92:
	shr.u32 	%r490, %r855, 30;
	shf.l.wrap.b32 	%r491, %r856, %r855, 2;
	shl.b32 	%r492, %r856, 2;
	shr.u32 	%r493, %r491, 31;
	add.s32 	%r494, %r493, %r490;
	neg.s32 	%r495, %r494;
	setp.lt.s32 	%p107, %r100, 0;
	selp.b32 	%r857, %r495, %r494, %p107;
	xor.b32  	%r496, %r491, %r100;
	shr.s32 	%r497, %r491, 31;
	xor.b32  	%r498, %r497, %r491;
	xor.b32  	%r499, %r497, %r492;
	cvt.u64.u32 	%rd119, %r498;
	shl.b64 	%rd120, %rd119, 32;
	cvt.u64.u32 	%rd121, %r499;
	or.b64  	%rd122, %rd120, %rd121;
	cvt.rn.f64.s64 	%fd11, %rd122;
	mul.f64 	%fd12, %fd11, 0d3BF921FB54442D19;
	cvt.rn.f32.f64 	%f701, %fd12;
	neg.f32 	%f702, %f701;
	setp.lt.s32 	%p108, %r496, 0;
	selp.f32 	%f1191, %f702, %f701, %p108;
	bra.uni 	$L__BB0_94;
$L__BB0_93:
	mov.f32 	%f703, 0f00000000;
	mul.rn.f32 	%f1191, %f224, %f703;
	mov.b32 	%r857, 0;
$L__BB0_94:
	sqrt.rn.f32 	%f705, %f223;
	mul.f32 	%f706, %f705, %f230;
	mul.rn.f32 	%f707, %f1191, %f1191;
	and.b32  	%r502, %r857, 1;
	setp.eq.b32 	%p109, %r502, 1;
	selp.f32 	%f708, 0f3F800000, %f1191, %p109;
	fma.rn.f32 	%f709, %f707, %f708, 0f00000000;
	fma.rn.f32 	%f710, %f707, 0f37CBAC00, 0fBAB607ED;
	selp.f32 	%f711, %f710, 0fB94D4153, %p109;
	selp.f32 	%f712, 0f3D2AAABB, 0f3C0885E4, %p109;
	fma.rn.f32 	%f713, %f711, %f707, %f712;
	selp.f32 	%f714, 0fBEFFFFFF, 0fBE2AAAA8, %p109;
	fma.rn.f32 	%f715, %f713, %f707, %f714;
	fma.rn.f32 	%f716, %f715, %f709, %f708;
	and.b32  	%r503, %r857, 2;
	setp.eq.s32 	%p110, %r503, 0;
	mov.f32 	%f717, 0f00000000;
	sub.f32 	%f718, %f717, %f716;
	selp.f32 	%f719, %f716, %f718, %p110;
	mul.f32 	%f720, %f705, %f719;
	mul.f32 	%f721, %f705, %f705;
	mov.f32 	%f722, 0f3F800000;
	sub.f32 	%f723, %f722, %f721;
	sqrt.rn.f32 	%f724, %f723;
	mul.f32 	%f725, %f1176, %f720;
	fma.rn.f32 	%f726, %f1173, %f706, %f725;
	fma.rn.f32 	%f234, %f1152, %f724, %f726;
	mul.f32 	%f727, %f1177, %f720;
	fma.rn.f32 	%f728, %f1174, %f706, %f727;
	fma.rn.f32 	%f235, %f1151, %f724, %f728;
	mul.f32 	%f729, %f1178, %f720;
	fma.rn.f32 	%f730, %f1175, %f706, %f729;
	fma.rn.f32 	%f236, %f1150, %f724, %f730;
	mul.f32 	%f731, %f154, %f235;
	fma.rn.f32 	%f732, %f153, %f234, %f731;
	fma.rn.f32 	%f237, %f155, %f236, %f732;
	fma.rn.f32 	%f238, %f237, %f237, %f156;
	setp.leu.f32 	%p111, %f238, 0f00000000;
	mov.b32 	%r859, 0;
	mov.f32 	%f1193, 0f5BB1A2BC;
	@%p111 bra 	$L__BB0_96;
	neg.f32 	%f733, %f237;
	sqrt.rn.f32 	%f734, %f238;
	sub.f32 	%f735, %f733, %f734;
	setp.gt.f32 	%p112, %f735, 0f00000000;
	setp.lt.f32 	%p113, %f735, 0f5BB1A2BC;
	and.pred  	%p114, %p112, %p113;
	selp.f32 	%f1193, %f735, 0f5BB1A2BC, %p114;
	selp.u32 	%r859, 1, 0, %p114;
$L__BB0_96:
	mul.f32 	%f736, %f235, %f158;
	fma.rn.f32 	%f737, %f234, %f157, %f736;
	fma.rn.f32 	%f241, %f236, %f159, %f737;
	fma.rn.f32 	%f242, %f241, %f241, %f160;
	setp.leu.f32 	%p115, %f242, 0f00000000;
	@%p115 bra 	$L__BB0_98;
	neg.f32 	%f738, %f241;
	sqrt.rn.f32 	%f739, %f242;
	sub.f32 	%f740, %f738, %f739;
	setp.gt.f32 	%p116, %f740, 0f00000000;
	setp.lt.f32 	%p117, %f740, %f1193;
	and.pred  	%p118, %p116, %p117;
	selp.f32 	%f1193, %f740, %f1193, %p118;
	selp.b32 	%r859, 1, %r859, %p118;
$L__BB0_98:
	mul.f32 	%f741, %f235, %f162;
	fma.rn.f32 	%f742, %f234, %f161, %f741;
	fma.rn.f32 	%f245, %f236, %f163, %f742;
	fma.rn.f32 	%f246, %f245, %f245, %f164;
	setp.leu.f32 	%p119, %f246, 0f00000000;
	@%p119 bra 	$L__BB0_100;
	neg.f32 	%f743, %f245;
	sqrt.rn.f32 	%f744, %f246;
	sub.f32 	%f745, %f743, %f744;
	setp.gt.f32 	%p120, %f745, 0f00000000;
	setp.lt.f32 	%p121, %f745, %f1193;
	and.pred  	%p122, %p120, %p121;
	selp.f32 	%f1193, %f745, %f1193, %p122;
	selp.b32 	%r859, 1, %r859, %p122;
$L__BB0_100:
	mul.f32 	%f746, %f5, %f235;
	fma.rn.f32 	%f747, %f6, %f234, %f746;
	fma.rn.f32 	%f249, %f4, %f236, %f747;
	abs.f32 	%f748, %f249;
	setp.lt.f32 	%p123, %f748, 0f233877AA;
	@%p123 bra 	$L__BB0_102;
	div.rn.f32 	%f749, %f165, %f249;
	setp.gt.f32 	%p124, %f749, 0f00000000;
	setp.lt.f32 	%p125, %f749, %f1193;
	selp.b32 	%r504, 1, %r859, %p125;
	selp.b32 	%r859, %r504, %r859, %p124;
$L__BB0_102:
	setp.eq.s32 	%p126, %r859, 0;
	add.f32 	%f750, %f222, 0f3F800000;
	selp.f32 	%f250, %f222, %f750, %p126;
	shr.u32 	%r505, %r85, 6;
	xor.b32  	%r506, %r505, %r85;
	shl.b32 	%r507, %r506, 17;
	xor.b32  	%r508, %r507, %r506;
	shr.u32 	%r509, %r508, 9;
	xor.b32  	%r510, %r509, %r508;
	and.b32  	%r511, %r510, 8388607;
	or.b32  	%r512, %r511, 1065353216;
	mov.b32 	%f751, %r512;
	add.f32 	%f251, %f751, 0fBF800000;
	shr.u32 	%r513, %r510, 6;
	xor.b32  	%r514, %r513, %r510;
	shl.b32 	%r515, %r514, 17;
	xor.b32  	%r516, %r515, %r514;
	shr.u32 	%r517, %r516, 9;
	xor.b32  	%r121, %r517, %r516;
	and.b32  	%r518, %r121, 8388607;
	or.b32  	%r519, %r518, 1065353216;
	mov.b32 	%f752, %r519;
	add.f32 	%f753, %f752, 0fBF800000;
	mul.f32 	%f252, %f753, 0f40C90FDB;
	mul.f32 	%f754, %f252, 0f3F22F983;
	cvt.rni.s32.f32 	%r869, %f754;
	cvt.rn.f32.s32 	%f755, %r869;
	fma.rn.f32 	%f756, %f755, 0fBFC90FDA, %f252;
	fma.rn.f32 	%f757, %f755, 0fB3A22168, %f756;
	fma.rn.f32 	%f1196, %f755, 0fA7C234C5, %f757;
	abs.f32 	%f254, %f252;
	setp.ltu.f32 	%p127, %f254, 0f47CE4780;
	mov.u32 	%r865, %r869;
	mov.f32 	%f1195, %f1196;
	@%p127 bra 	$L__BB0_110;
	setp.eq.f32 	%p128, %f254, 0f7F800000;
	@%p128 bra 	$L__BB0_109;
	mov.b32 	%r123, %f252;
	shl.b32 	%r521, %r123, 8;
	or.b32  	%r124, %r521, -2147483648;
	mov.b64 	%rd245, 0;
	mov.b32 	%r862, 0;
$L__BB0_105:
	.pragma "nounroll";
	mul.wide.u32 	%rd124, %r862, 4;
	mov.u64 	%rd125, __cudart_i2opi_f;
	add.s64 	%rd126, %rd125, %rd124;
	ld.global.nc.u32 	%r522, [%rd126];
	mad.wide.u32 	%rd127, %r522, %r124, %rd245;
	shr.u64 	%rd245, %rd127, 32;
	add.s64 	%rd128, %rd2, %rd124;
	st.local.u32 	[%rd128], %rd127;
	add.s32 	%r862, %r862, 1;
	setp.ne.s32 	%p129, %r862, 6;
	@%p129 bra 	$L__BB0_105;
	shr.u32 	%r523, %r123, 23;
	st.local.u32 	[%rd2+24], %rd245;
	and.b32  	%r127, %r523, 31;
	and.b32  	%r524, %r523, 224;
	add.s32 	%r525, %r524, -128;
	shr.u32 	%r526, %r525, 5;
	mul.wide.u32 	%rd129, %r526, 4;
	sub.s64 	%rd27, %rd2, %rd129;
	ld.local.u32 	%r863, [%rd27+24];
	ld.local.u32 	%r864, [%rd27+20];
	setp.eq.s32 	%p130, %r127, 0;
	@%p130 bra 	$L__BB0_108;
	shf.l.wrap.b32 	%r863, %r864, %r863, %r127;
	ld.local.u32 	%r527, [%rd27+16];
	shf.l.wrap.b32 	%r864, %r527, %r864, %r127;
$L__BB0_108:
	shr.u32 	%r528, %r863, 30;
	shf.l.wrap.b32 	%r529, %r864, %r863, 2;
	shl.b32 	%r530, %r864, 2;
	shr.u32 	%r531, %r529, 31;
	add.s32 	%r532, %r531, %r528;
	neg.s32 	%r533, %r532;
	setp.lt.s32 	%p131, %r123, 0;
	selp.b32 	%r865, %r533, %r532, %p131;
	xor.b32  	%r534, %r529, %r123;
	shr.s32 	%r535, %r529, 31;
	xor.b32  	%r536, %r535, %r529;
	xor.b32  	%r537, %r535, %r530;
	cvt.u64.u32 	%rd130, %r536;
	shl.b64 	%rd131, %rd130, 32;
	cvt.u64.u32 	%rd132, %r537;
	or.b64  	%rd133, %rd131, %rd132;
	cvt.rn.f64.s64 	%fd13, %rd133;
	mul.f64 	%fd14, %fd13, 0d3BF921FB54442D19;
	cvt.rn.f32.f64 	%f758, %fd14;
	neg.f32 	%f759, %f758;
	setp.lt.s32 	%p132, %r534, 0;
	selp.f32 	%f1195, %f759, %f758, %p132;
	bra.uni 	$L__BB0_110;
$L__BB0_109:
	mov.f32 	%f760, 0f00000000;
	mul.rn.f32 	%f1195, %f252, %f760;
	mov.b32 	%r865, 0;
$L__BB0_110:
	add.s32 	%r539, %r865, 1;
	mul.rn.f32 	%f761, %f1195, %f1195;
	and.b32  	%r540, %r865, 1;
	setp.eq.b32 	%p134, %r540, 1;
	selp.f32 	%f762, %f1195, 0f3F800000, %p134;
	fma.rn.f32 	%f763, %f761, %f762, 0f00000000;
	fma.rn.f32 	%f764, %f761, 0f37CBAC00, 0fBAB607ED;
	selp.f32 	%f765, 0fB94D4153, %f764, %p134;
	selp.f32 	%f766, 0f3C0885E4, 0f3D2AAABB, %p134;
	fma.rn.f32 	%f767, %f765, %f761, %f766;
	selp.f32 	%f768, 0fBE2AAAA8, 0fBEFFFFFF, %p134;
	fma.rn.f32 	%f769, %f767, %f761, %f768;
	fma.rn.f32 	%f770, %f769, %f763, %f762;
	and.b32  	%r541, %r539, 2;
	setp.eq.s32 	%p135, %r541, 0;
	mov.f32 	%f771, 0f00000000;
	sub.f32 	%f772, %f771, %f770;
	selp.f32 	%f258, %f770, %f772, %p135;
	@%p127 bra 	$L__BB0_118;
	setp.eq.f32 	%p136, %f254, 0f7F800000;
	@%p136 bra 	$L__BB0_117;
	mov.b32 	%r136, %f252;
	shl.b32 	%r543, %r136, 8;
	or.b32  	%r137, %r543, -2147483648;
	mov.b64 	%rd246, 0;
	mov.b32 	%r866, 0;
$L__BB0_113:
	.pragma "nounroll";
	mul.wide.u32 	%rd135, %r866, 4;
	mov.u64 	%rd136, __cudart_i2opi_f;
	add.s64 	%rd137, %rd136, %rd135;
	ld.global.nc.u32 	%r544, [%rd137];
	mad.wide.u32 	%rd138, %r544, %r137, %rd246;
	shr.u64 	%rd246, %rd138, 32;
	add.s64 	%rd139, %rd1, %rd135;
	st.local.u32 	[%rd139], %rd138;
	add.s32 	%r866, %r866, 1;
	setp.ne.s32 	%p137, %r866, 6;
	@%p137 bra 	$L__BB0_113;
	shr.u32 	%r545, %r136, 23;
	st.local.u32 	[%rd1+24], %rd246;
	and.b32  	%r140, %r545, 31;
	and.b32  	%r546, %r545, 224;
	add.s32 	%r547, %r546, -128;
	shr.u32 	%r548, %r547, 5;
	mul.wide.u32 	%rd140, %r548, 4;
	sub.s64 	%rd30, %rd1, %rd140;
	ld.local.u32 	%r867, [%rd30+24];
	ld.local.u32 	%r868, [%rd30+20];
	setp.eq.s32 	%p138, %r140, 0;
	@%p138 bra 	$L__BB0_116;
	shf.l.wrap.b32 	%r867, %r868, %r867, %r140;
	ld.local.u32 	%r549, [%rd30+16];
	shf.l.wrap.b32 	%r868, %r549, %r868, %r140;
$L__BB0_116:
	shr.u32 	%r550, %r867, 30;
	shf.l.wrap.b32 	%r551, %r868, %r867, 2;
	shl.b32 	%r552, %r868, 2;
	shr.u32 	%r553, %r551, 31;
	add.s32 	%r554, %r553, %r550;
	neg.s32 	%r555, %r554;
	setp.lt.s32 	%p139, %r136, 0;
	selp.b32 	%r869, %r555, %r554, %p139;
	xor.b32  	%r556, %r551, %r136;
	shr.s32 	%r557, %r551, 31;
	xor.b32  	%r558, %r557, %r551;
	xor.b32  	%r559, %r557, %r552;
	cvt.u64.u32 	%rd141, %r558;
	shl.b64 	%rd142, %rd141, 32;
	cvt.u64.u32 	%rd143, %r559;
	or.b64  	%rd144, %rd142, %rd143;
	cvt.rn.f64.s64 	%fd15, %rd144;
	mul.f64 	%fd16, %fd15, 0d3BF921FB54442D19;
	cvt.rn.f32.f64 	%f773, %fd16;
	neg.f32 	%f774, %f773;
	setp.lt.s32 	%p140, %r556, 0;
	selp.f32 	%f1196, %f774, %f773, %p140;
	bra.uni 	$L__BB0_118;
$L__BB0_117:
	mov.f32 	%f775, 0f00000000;
	mul.rn.f32 	%f1196, %f252, %f775;
	mov.b32 	%r869, 0;
$L__BB0_118:
	sqrt.rn.f32 	%f777, %f251;
	mul.f32 	%f778, %f777, %f258;
	mul.rn.f32 	%f779, %f1196, %f1196;
	and.b32  	%r562, %r869, 1;
	setp.eq.b32 	%p141, %r562, 1;
	selp.f32 	%f780, 0f3F800000, %f1196, %p141;
	fma.rn.f32 	%f781, %f779, %f780, 0f00000000;
	fma.rn.f32 	%f782, %f779, 0f37CBAC00, 0fBAB607ED;
	selp.f32 	%f783, %f782, 0fB94D4153, %p141;
	selp.f32 	%f784, 0f3D2AAABB, 0f3C0885E4, %p141;
	fma.rn.f32 	%f785, %f783, %f779, %f784;
	selp.f32 	%f786, 0fBEFFFFFF, 0fBE2AAAA8, %p141;
	fma.rn.f32 	%f787, %f785, %f779, %f786;
	fma.rn.f32 	%f788, %f787, %f781, %f780;
	and.b32  	%r563, %r869, 2;
	setp.eq.s32 	%p142, %r563, 0;
	mov.f32 	%f789, 0f00000000;
	sub.f32 	%f790, %f789, %f788;
	selp.f32 	%f791, %f788, %f790, %p142;
	mul.f32 	%f792, %f777, %f791;
	mul.f32 	%f793, %f777, %f777;
	mov.f32 	%f794, 0f3F800000;
	sub.f32 	%f795, %f794, %f793;
	sqrt.rn.f32 	%f796, %f795;
	mul.f32 	%f797, %f1176, %f792;
	fma.rn.f32 	%f798, %f1173, %f778, %f797;
	fma.rn.f32 	%f262, %f1152, %f796, %f798;
	mul.f32 	%f799, %f1177, %f792;
	fma.rn.f32 	%f800, %f1174, %f778, %f799;
	fma.rn.f32 	%f263, %f1151, %f796, %f800;
	mul.f32 	%f801, %f1178, %f792;
	fma.rn.f32 	%f802, %f1175, %f778, %f801;
	fma.rn.f32 	%f264, %f1150, %f796, %f802;
	mul.f32 	%f803, %f154, %f263;
	fma.rn.f32 	%f804, %f153, %f262, %f803;
	fma.rn.f32 	%f265, %f155, %f264, %f804;
	fma.rn.f32 	%f266, %f265, %f265, %f156;
	setp.leu.f32 	%p143, %f266, 0f00000000;
	mov.b32 	%r871, 0;
	mov.f32 	%f1198, 0f5BB1A2BC;
	@%p143 bra 	$L__BB0_120;
	neg.f32 	%f805, %f265;
	sqrt.rn.f32 	%f806, %f266;
	sub.f32 	%f807, %f805, %f806;
	setp.gt.f32 	%p144, %f807, 0f00000000;
	setp.lt.f32 	%p145, %f807, 0f5BB1A2BC;
	and.pred  	%p146, %p144, %p145;
	selp.f32 	%f1198, %f807, 0f5BB1A2BC, %p146;
	selp.u32 	%r871, 1, 0, %p146;
$L__BB0_120:
	mul.f32 	%f808, %f263, %f158;
	fma.rn.f32 	%f809, %f262, %f157, %f808;
	fma.rn.f32 	%f269, %f264, %f159, %f809;
	fma.rn.f32 	%f270, %f269, %f269, %f160;
	setp.leu.f32 	%p147, %f270, 0f00000000;
	@%p147 bra 	$L__BB0_122;
	neg.f32 	%f810, %f269;
	sqrt.rn.f32 	%f811, %f270;
	sub.f32 	%f812, %f810, %f811;
	setp.gt.f32 	%p148, %f812, 0f00000000;
	setp.lt.f32 	%p149, %f812, %f1198;
	and.pred  	%p150, %p148, %p149;
	selp.f32 	%f1198, %f812, %f1198, %p150;
	selp.b32 	%r871, 1, %r871, %p150;
$L__BB0_122:
	mul.f32 	%f813, %f263, %f162;
	fma.rn.f32 	%f814, %f262, %f161, %f813;
	fma.rn.f32 	%f273, %f264, %f163, %f814;
	fma.rn.f32 	%f274, %f273, %f273, %f164;
	setp.leu.f32 	%p151, %f274, 0f00000000;
	@%p151 bra 	$L__BB0_124;
	neg.f32 	%f815, %f273;
	sqrt.rn.f32 	%f816, %f274;
	sub.f32 	%f817, %f815, %f816;
	setp.gt.f32 	%p152, %f817, 0f00000000;
	setp.lt.f32 	%p153, %f817, %f1198;
	and.pred  	%p154, %p152, %p153;
	selp.f32 	%f1198, %f817, %f1198, %p154;
	selp.b32 	%r871, 1, %r871, %p154;
$L__BB0_124:
	mul.f32 	%f818, %f5, %f263;
	fma.rn.f32 	%f819, %f6, %f262, %f818;
	fma.rn.f32 	%f277, %f4, %f264, %f819;
	abs.f32 	%f820, %f277;
	setp.lt.f32 	%p155, %f820, 0f233877AA;
	@%p155 bra 	$L__BB0_126;
	div.rn.f32 	%f821, %f165, %f277;
	setp.gt.f32 	%p156, %f821, 0f00000000;
	setp.lt.f32 	%p157, %f821, %f1198;
	selp.b32 	%r564, 1, %r871, %p157;
	selp.b32 	%r871, %r564, %r871, %p156;
$L__BB0_126:
	setp.eq.s32 	%p158, %r871, 0;
	add.f32 	%f822, %f250, 0f3F800000;
	selp.f32 	%f278, %f250, %f822, %p158;
	shr.u32 	%r565, %r121, 6;
	xor.b32  	%r566, %r565, %r121;
	shl.b32 	%r567, %r566, 17;
	xor.b32  	%r568, %r567, %r566;
	shr.u32 	%r569, %r568, 9;
	xor.b32  	%r570, %r569, %r568;
	and.b32  	%r571, %r570, 8388607;
	or.b32  	%r572, %r571, 1065353216;
	mov.b32 	%f823, %r572;
	add.f32 	%f279, %f823, 0fBF800000;
	shr.u32 	%r573, %r570, 6;
	xor.b32  	%r574, %r573, %r570;
	shl.b32 	%r575, %r574, 17;
	xor.b32  	%r576, %r575, %r574;
	shr.u32 	%r577, %r576, 9;
	xor.b32  	%r157, %r577, %r576;
	and.b32  	%r578, %r157, 8388607;
	or.b32  	%r579, %r578, 1065353216;
	mov.b32 	%f824, %r579;
	add.f32 	%f825, %f824, 0fBF800000;
	mul.f32 	%f280, %f825, 0f40C90FDB;
	mul.f32 	%f826, %f280, 0f3F22F983;
	cvt.rni.s32.f32 	%r881, %f826;
	cvt.rn.f32.s32 	%f827, %r881;
	fma.rn.f32 	%f828, %f827, 0fBFC90FDA, %f280;
	fma.rn.f32 	%f829, %f827, 0fB3A22168, %f828;
	fma.rn.f32 	%f1201, %f827, 0fA7C234C5, %f829;
	abs.f32 	%f282, %f280;
	setp.ltu.f32 	%p159, %f282, 0f47CE4780;
	mov.u32 	%r877, %r881;
	mov.f32 	%f1200, %f1201;
	@%p159 bra 	$L__BB0_134;
	setp.eq.f32 	%p160, %f282, 0f7F800000;
	@%p160 bra 	$L__BB0_133;
	mov.b32 	%r159, %f280;
	shl.b32 	%r581, %r159, 8;
	or.b32  	%r160, %r581, -2147483648;
	mov.b64 	%rd247, 0;
	mov.b32 	%r874, 0;
$L__BB0_129:
	.pragma "nounroll";
	mul.wide.u32 	%rd146, %r874, 4;
	mov.u64 	%rd147, __cudart_i2opi_f;
	add.s64 	%rd148, %rd147, %rd146;
	ld.global.nc.u32 	%r582, [%rd148];
	mad.wide.u32 	%rd149, %r582, %r160, %rd247;
	shr.u64 	%rd247, %rd149, 32;
	add.s64 	%rd150, %rd2, %rd146;
	st.local.u32 	[%rd150], %rd149;
	add.s32 	%r874, %r874, 1;
	setp.ne.s32 	%p161, %r874, 6;
	@%p161 bra 	$L__BB0_129;
	shr.u32 	%r583, %r159, 23;
	st.local.u32 	[%rd2+24], %rd247;
	and.b32  	%r163, %r583, 31;
	and.b32  	%r584, %r583, 224;
	add.s32 	%r585, %r584, -128;
	shr.u32 	%r586, %r585, 5;
	mul.wide.u32 	%rd151, %r586, 4;
	sub.s64 	%rd33, %rd2, %rd151;
	ld.local.u32 	%r875, [%rd33+24];
	ld.local.u32 	%r876, [%rd33+20];
	setp.eq.s32 	%p162, %r163, 0;
	@%p162 bra 	$L__BB0_132;
	shf.l.wrap.b32 	%r875, %r876, %r875, %r163;
	ld.local.u32 	%r587, [%rd33+16];
	shf.l.wrap.b32 	%r876, %r587, %r876, %r163;
$L__BB0_132:
	shr.u32 	%r588, %r875, 30;
	shf.l.wrap.b32 	%r589, %r876, %r875, 2;
	shl.b32 	%r590, %r876, 2;
	shr.u32 	%r591, %r589, 31;
	add.s32 	%r592, %r591, %r588;
	neg.s32 	%r593, %r592;
	setp.lt.s32 	%p163, %r159, 0;
	selp.b32 	%r877, %r593, %r592, %p163;
	xor.b32  	%r594, %r589, %r159;
	shr.s32 	%r595, %r589, 31;
	xor.b32  	%r596, %r595, %r589;
	xor.b32  	%r597, %r595, %r590;
	cvt.u64.u32 	%rd152, %r596;
	shl.b64 	%rd153, %rd152, 32;
	cvt.u64.u32 	%rd154, %r597;
	or.b64  	%rd155, %rd153, %rd154;
	cvt.rn.f64.s64 	%fd17, %rd155;
	mul.f64 	%fd18, %fd17, 0d3BF921FB54442D19;
	cvt.rn.f32.f64 	%f830, %fd18;
	neg.f32 	%f831, %f830;
	setp.lt.s32 	%p164, %r594, 0;
	selp.f32 	%f1200, %f831, %f830, %p164;
	bra.uni 	$L__BB0_134;
$L__BB0_133:
	mov.f32 	%f832, 0f00000000;
	mul.rn.f32 	%f1200, %f280, %f832;
	mov.b32 	%r877, 0;
$L__BB0_134:
	add.s32 	%r599, %r877, 1;
	mul.rn.f32 	%f833, %f1200, %f1200;
	and.b32  	%r600, %r877, 1;
	setp.eq.b32 	%p166, %r600, 1;
	selp.f32 	%f834, %f1200, 0f3F800000, %p166;
	fma.rn.f32 	%f835, %f833, %f834, 0f00000000;
	fma.rn.f32 	%f836, %f833, 0f37CBAC00, 0fBAB607ED;
	selp.f32 	%f837, 0fB94D4153, %f836, %p166;
	selp.f32 	%f838, 0f3C0885E4, 0f3D2AAABB, %p166;
	fma.rn.f32 	%f839, %f837, %f833, %f838;
	selp.f32 	%f840, 0fBE2AAAA8, 0fBEFFFFFF, %p166;
	fma.rn.f32 	%f841, %f839, %f833, %f840;
	fma.rn.f32 	%f842, %f841, %f835, %f834;
	and.b32  	%r601, %r599, 2;
	setp.eq.s32 	%p167, %r601, 0;
	mov.f32 	%f843, 0f00000000;
	sub.f32 	%f844, %f843, %f842;
	selp.f32 	%f286, %f842, %f844, %p167;
	@%p159 bra 	$L__BB0_142;
	setp.eq.f32 	%p168, %f282, 0f7F800000;
	@%p168 bra 	$L__BB0_141;
	mov.b32 	%r172, %f280;
	shl.b32 	%r603, %r172, 8;
	or.b32  	%r173, %r603, -2147483648;
	mov.b64 	%rd248, 0;
	mov.b32 	%r878, 0;
$L__BB0_137:
	.pragma "nounroll";
	mul.wide.u32 	%rd157, %r878, 4;
	mov.u64 	%rd158, __cudart_i2opi_f;
	add.s64 	%rd159, %rd158, %rd157;
	ld.global.nc.u32 	%r604, [%rd159];
	mad.wide.u32 	%rd160, %r604, %r173, %rd248;
	shr.u64 	%rd248, %rd160, 32;
	add.s64 	%rd161, %rd1, %rd157;
	st.local.u32 	[%rd161], %rd160;
	add.s32 	%r878, %r878, 1;
	setp.ne.s32 	%p169, %r878, 6;
	@%p169 bra 	$L__BB0_137;
	shr.u32 	%r605, %r172, 23;
	st.local.u32 	[%rd1+24], %rd248;
	and.b32  	%r176, %r605, 31;
	and.b32  	%r606, %r605, 224;
	add.s32 	%r607, %r606, -128;
	shr.u32 	%r608, %r607, 5;
	mul.wide.u32 	%rd162, %r608, 4;
	sub.s64 	%rd36, %rd1, %rd162;
	ld.local.u32 	%r879, [%rd36+24];
	ld.local.u32 	%r880, [%rd36+20];
	setp.eq.s32 	%p170, %r176, 0;
	@%p170 bra 	$L__BB0_140;
	shf.l.wrap.b32 	%r879, %r880, %r879, %r176;
	ld.local.u32 	%r609, [%rd36+16];
	shf.l.wrap.b32 	%r880, %r609, %r880, %r176;
$L__BB0_140:
	shr.u32 	%r610, %r879, 30;
	shf.l.wrap.b32 	%r611, %r880, %r879, 2;
	shl.b32 	%r612, %r880, 2;
	shr.u32 	%r613, %r611, 31;
	add.s32 	%r614, %r613, %r610;
	neg.s32 	%r615, %r614;
	setp.lt.s32 	%p171, %r172, 0;
	selp.b32 	%r881, %r615, %r614, %p171;
	xor.b32  	%r616, %r611, %r172;
	shr.s32 	%r617, %r611, 31;
	xor.b32  	%r618, %r617, %r611;
	xor.b32  	%r619, %r617, %r612;
	cvt.u64.u32 	%rd163, %r618;
	shl.b64 	%rd164, %rd163, 32;
	cvt.u64.u32 	%rd165, %r619;
	or.b64  	%rd166, %rd164, %rd165;
	cvt.rn.f64.s64 	%fd19, %rd166;
	mul.f64 	%fd20, %fd19, 0d3BF921FB54442D19;
	cvt.rn.f32.f64 	%f845, %fd20;
	neg.f32 	%f846, %f845;
	setp.lt.s32 	%p172, %r616, 0;
	selp.f32 	%f1201, %f846, %f845, %p172;
	bra.uni 	$L__BB0_142;
$L__BB0_141:
	mov.f32 	%f847, 0f00000000;
	mul.rn.f32 	%f1201, %f280, %f847;
	mov.b32 	%r881, 0;
$L__BB0_142:
	sqrt.rn.f32 	%f849, %f279;
	mul.f32 	%f850, %f849, %f286;
	mul.rn.f32 	%f851, %f1201, %f1201;
	and.b32  	%r622, %r881, 1;
	setp.eq.b32 	%p173, %r622, 1;
	selp.f32 	%f852, 0f3F800000, %f1201, %p173;
	fma.rn.f32 	%f853, %f851, %f852, 0f00000000;
	fma.rn.f32 	%f854, %f851, 0f37CBAC00, 0fBAB607ED;
	selp.f32 	%f855, %f854, 0fB94D4153, %p173;
	selp.f32 	%f856, 0f3D2AAABB, 0f3C0885E4, %p173;
	fma.rn.f32 	%f857, %f855, %f851, %f856;
	selp.f32 	%f858, 0fBEFFFFFF, 0fBE2AAAA8, %p173;
	fma.rn.f32 	%f859, %f857, %f851, %f858;
	fma.rn.f32 	%f860, %f859, %f853, %f852;
	and.b32  	%r623, %r881, 2;
	setp.eq.s32 	%p174, %r623, 0;
	mov.f32 	%f861, 0f00000000;
	sub.f32 	%f862, %f861, %f860;
	selp.f32 	%f863, %f860, %f862, %p174;
	mul.f32 	%f864, %f849, %f863;
	mul.f32 	%f865, %f849, %f849;
	mov.f32 	%f866, 0f3F800000;
	sub.f32 	%f867, %f866, %f865;
	sqrt.rn.f32 	%f868, %f867;
	mul.f32 	%f869, %f1176, %f864;
	fma.rn.f32 	%f870, %f1173, %f850, %f869;
	fma.rn.f32 	%f290, %f1152, %f868, %f870;
	mul.f32 	%f871, %f1177, %f864;
	fma.rn.f32 	%f872, %f1174, %f850, %f871;
	fma.rn.f32 	%f291, %f1151, %f868, %f872;
	mul.f32 	%f873, %f1178, %f864;
	fma.rn.f32 	%f874, %f1175, %f850, %f873;
	fma.rn.f32 	%f292, %f1150, %f868, %f874;
	mul.f32 	%f875, %f154, %f291;
	fma.rn.f32 	%f876, %f153, %f290, %f875;
	fma.rn.f32 	%f293, %f155, %f292, %f876;
	fma.rn.f32 	%f294, %f293, %f293, %f156;
	setp.leu.f32 	%p175, %f294, 0f00000000;
	mov.b32 	%r883, 0;
	mov.f32 	%f1203, 0f5BB1A2BC;
	@%p175 bra 	$L__BB0_144;
	neg.f32 	%f877, %f293;
	sqrt.rn.f32 	%f878, %f294;
	sub.f32 	%f879, %f877, %f878;
	setp.gt.f32 	%p176, %f879, 0f00000000;
	setp.lt.f32 	%p177, %f879, 0f5BB1A2BC;
	and.pred  	%p178, %p176, %p177;
	selp.f32 	%f1203, %f879, 0f5BB1A2BC, %p178;
	selp.u32 	%r883, 1, 0, %p178;
$L__BB0_144:
	mul.f32 	%f880, %f291, %f158;
	fma.rn.f32 	%f881, %f290, %f157, %f880;
	fma.rn.f32 	%f297, %f292, %f159, %f881;
	fma.rn.f32 	%f298, %f297, %f297, %f160;
	setp.leu.f32 	%p179, %f298, 0f00000000;
	@%p179 bra 	$L__BB0_146;
	neg.f32 	%f882, %f297;
	sqrt.rn.f32 	%f883, %f298;
	sub.f32 	%f884, %f882, %f883;
	setp.gt.f32 	%p180, %f884, 0f00000000;
	setp.lt.f32 	%p181, %f884, %f1203;
	and.pred  	%p182, %p180, %p181;
	selp.f32 	%f1203, %f884, %f1203, %p182;
	selp.b32 	%r883, 1, %r883, %p182;
$L__BB0_146:
	mul.f32 	%f885, %f291, %f162;
	fma.rn.f32 	%f886, %f290, %f161, %f885;
	fma.rn.f32 	%f301, %f292, %f163, %f886;
	fma.rn.f32 	%f302, %f301, %f301, %f164;
	setp.leu.f32 	%p183, %f302, 0f00000000;
	@%p183 bra 	$L__BB0_148;
	neg.f32 	%f887, %f301;
	sqrt.rn.f32 	%f888, %f302;
	sub.f32 	%f889, %f887, %f888;
	setp.gt.f32 	%p184, %f889, 0f00000000;
	setp.lt.f32 	%p185, %f889, %f1203;
	and.pred  	%p186, %p184, %p185;
	selp.f32 	%f1203, %f889, %f1203, %p186;
	selp.b32 	%r883, 1, %r883, %p186;
$L__BB0_148:
	mul.f32 	%f890, %f5, %f291;
	fma.rn.f32 	%f891, %f6, %f290, %f890;
	fma.rn.f32 	%f305, %f4, %f292, %f891;
	abs.f32 	%f892, %f305;
	setp.lt.f32 	%p187, %f892, 0f233877AA;
	@%p187 bra 	$L__BB0_150;
	div.rn.f32 	%f893, %f165, %f305;
	setp.gt.f32 	%p188, %f893, 0f00000000;
	setp.lt.f32 	%p189, %f893, %f1203;
	selp.b32 	%r624, 1, %r883, %p189;
	selp.b32 	%r883, %r624, %r883, %p188;
$L__BB0_150:
	setp.eq.s32 	%p190, %r883, 0;
	add.f32 	%f894, %f278, 0f3F800000;
	selp.f32 	%f306, %f278, %f894, %p190;
	shr.u32 	%r625, %r157, 6;
	xor.b32  	%r626, %r625, %r157;
	shl.b32 	%r627, %r626, 17;
	xor.b32  	%r628, %r627, %r626;
	shr.u32 	%r629, %r628, 9;
	xor.b32  	%r630, %r629, %r628;
	and.b32  	%r631, %r630, 8388607;
	or.b32  	%r632, %r631, 1065353216;
	mov.b32 	%f895, %r632;
	add.f32 	%f307, %f895, 0fBF800000;
	shr.u32 	%r633, %r630, 6;
	xor.b32  	%r634, %r633, %r630;
	shl.b32 	%r635, %r634, 17;
	xor.b32  	%r636, %r635, %r634;
	shr.u32 	%r637, %r636, 9;
	xor.b32  	%r193, %r637, %r636;
	and.b32  	%r638, %r193, 8388607;
	or.b32  	%r639, %r638, 1065353216;
	mov.b32 	%f896, %r639;
	add.f32 	%f897, %f896, 0fBF800000;
	mul.f32 	%f308, %f897, 0f40C90FDB;
	mul.f32 	%f898, %f308, 0f3F22F983;
	cvt.rni.s32.f32 	%r893, %f898;
	cvt.rn.f32.s32 	%f899, %r893;
	fma.rn.f32 	%f900, %f899, 0fBFC90FDA, %f308;
	fma.rn.f32 	%f901, %f899, 0fB3A22168, %f900;
	fma.rn.f32 	%f1206, %f899, 0fA7C234C5, %f901;
	abs.f32 	%f310, %f308;
	setp.ltu.f32 	%p191, %f310, 0f47CE4780;
	mov.u32 	%r889, %r893;
	mov.f32 	%f1205, %f1206;
	@%p191 bra 	$L__BB0_158;
	setp.eq.f32 	%p192, %f310, 0f7F800000;
	@%p192 bra 	$L__BB0_157;
	mov.b32 	%r195, %f308;
	shl.b32 	%r641, %r195, 8;
	or.b32  	%r196, %r641, -2147483648;
	mov.b64 	%rd249, 0;
	mov.b32 	%r886, 0;
$L__BB0_153:
	.pragma "nounroll";
	mul.wide.u32 	%rd168, %r886, 4;
	mov.u64 	%rd169, __cudart_i2opi_f;
	add.s64 	%rd170, %rd169, %rd168;
	ld.global.nc.u32 	%r642, [%rd170];
	mad.wide.u32 	%rd171, %r642, %r196, %rd249;
	shr.u64 	%rd249, %rd171, 32;
	add.s64 	%rd172, %rd2, %rd168;
	st.local.u32 	[%rd172], %rd171;
	add.s32 	%r886, %r886, 1;
	setp.ne.s32 	%p193, %r886, 6;
	@%p193 bra 	$L__BB0_153;
	shr.u32 	%r643, %r195, 23;
	st.local.u32 	[%rd2+24], %rd249;
	and.b32  	%r199, %r643, 31;
	and.b32  	%r644, %r643, 224;
	add.s32 	%r645, %r644, -128;
	shr.u32 	%r646, %r645, 5;
	mul.wide.u32 	%rd173, %r646, 4;
	sub.s64 	%rd39, %rd2, %rd173;
	ld.local.u32 	%r887, [%rd39+24];
	ld.local.u32 	%r888, [%rd39+20];
	setp.eq.s32 	%p194, %r199, 0;
	@%p194 bra 	$L__BB0_156;
	shf.l.wrap.b32 	%r887, %r888, %r887, %r199;
	ld.local.u32 	%r647, [%rd39+16];
	shf.l.wrap.b32 	%r888, %r647, %r888, %r199;
$L__BB0_156:
	shr.u32 	%r648, %r887, 30;
	shf.l.wrap.b32 	%r649, %r888, %r887, 2;
	shl.b32 	%r650, %r888, 2;
	shr.u32 	%r651, %r649, 31;
	add.s32 	%r652, %r651, %r648;
	neg.s32 	%r653, %r652;
	setp.lt.s32 	%p195, %r195, 0;
	selp.b32 	%r889, %r653, %r652, %p195;
	xor.b32  	%r654, %r649, %r195;
	shr.s32 	%r655, %r649, 31;
	xor.b32  	%r656, %r655, %r649;
	xor.b32  	%r657, %r655, %r650;
	cvt.u64.u32 	%rd174, %r656;
	shl.b64 	%rd175, %rd174, 32;
	cvt.u64.u32 	%rd176, %r657;
	or.b64  	%rd177, %rd175, %rd176;
	cvt.rn.f64.s64 	%fd21, %rd177;
	mul.f64 	%fd22, %fd21, 0d3BF921FB54442D19;
	cvt.rn.f32.f64 	%f902, %fd22;
	neg.f32 	%f903, %f902;
	setp.lt.s32 	%p196, %r654, 0;
	selp.f32 	%f1205, %f903, %f902, %p196;
	bra.uni 	$L__BB0_158;
$L__BB0_157:
	mov.f32 	%f904, 0f00000000;
	mul.rn.f32 	%f1205, %f308, %f904;
	mov.b32 	%r889, 0;
$L__BB0_158:
	add.s32 	%r659, %r889, 1;
	mul.rn.f32 	%f905, %f1205, %f1205;
	and.b32  	%r660, %r889, 1;
	setp.eq.b32 	%p198, %r660, 1;
	selp.f32 	%f906, %f1205, 0f3F800000, %p198;
	fma.rn.f32 	%f907, %f905, %f906, 0f00000000;
	fma.rn.f32 	%f908, %f905, 0f37CBAC00, 0fBAB607ED;
	selp.f32 	%f909, 0fB94D4153, %f908, %p198;
	selp.f32 	%f910, 0f3C0885E4, 0f3D2AAABB, %p198;
	fma.rn.f32 	%f911, %f909, %f905, %f910;
	selp.f32 	%f912, 0fBE2AAAA8, 0fBEFFFFFF, %p198;
	fma.rn.f32 	%f913, %f911, %f905, %f912;
	fma.rn.f32 	%f914, %f913, %f907, %f906;
	and.b32  	%r661, %r659, 2;
	setp.eq.s32 	%p199, %r661, 0;
	mov.f32 	%f915, 0f00000000;
	sub.f32 	%f916, %f915, %f914;
	selp.f32 	%f314, %f914, %f916, %p199;
	@%p191 bra 	$L__BB0_166;
	setp.eq.f32 	%p200, %f310, 0f7F800000;
	@%p200 bra 	$L__BB0_165;
	mov.b32 	%r208, %f308;
	shl.b32 	%r663, %r208, 8;
	or.b32  	%r209, %r663, -2147483648;
	mov.b64 	%rd250, 0;
	mov.b32 	%r890, 0;
$L__BB0_161:
	.pragma "nounroll";
	mul.wide.u32 	%rd179, %r890, 4;
	mov.u64 	%rd180, __cudart_i2opi_f;
	add.s64 	%rd181, %rd180, %rd179;
	ld.global.nc.u32 	%r664, [%rd181];
	mad.wide.u32 	%rd182, %r664, %r209, %rd250;
	shr.u64 	%rd250, %rd182, 32;
	add.s64 	%rd183, %rd1, %rd179;
	st.local.u32 	[%rd183], %rd182;
	add.s32 	%r890, %r890, 1;
	setp.ne.s32 	%p201, %r890, 6;
	@%p201 bra 	$L__BB0_161;
	shr.u32 	%r665, %r208, 23;
	st.local.u32 	[%rd1+24], %rd250;
	and.b32  	%r212, %r665, 31;
	and.b32  	%r666, %r665, 224;
	add.s32 	%r667, %r666, -128;
	shr.u32 	%r668, %r667, 5;
	mul.wide.u32 	%rd184, %r668, 4;
	sub.s64 	%rd42, %rd1, %rd184;
	ld.local.u32 	%r891, [%rd42+24];
	ld.local.u32 	%r892, [%rd42+20];
	setp.eq.s32 	%p202, %r212, 0;
	@%p202 bra 	$L__BB0_164;
	shf.l.wrap.b32 	%r891, %r892, %r891, %r212;
	ld.local.u32 	%r669, [%rd42+16];
	shf.l.wrap.b32 	%r892, %r669, %r892, %r212;
$L__BB0_164:
	shr.u32 	%r670, %r891, 30;
	shf.l.wrap.b32 	%r671, %r892, %r891, 2;
	shl.b32 	%r672, %r892, 2;
	shr.u32 	%r673, %r671, 31;
	add.s32 	%r674, %r673, %r670;
	neg.s32 	%r675, %r674;
	setp.lt.s32 	%p203, %r208, 0;
	selp.b32 	%r893, %r675, %r674, %p203;
	xor.b32  	%r676, %r671, %r208;
	shr.s32 	%r677, %r671, 31;
	xor.b32  	%r678, %r677, %r671;
	xor.b32  	%r679, %r677, %r672;
	cvt.u64.u32 	%rd185, %r678;
	shl.b64 	%rd186, %rd185, 32;
	cvt.u64.u32 	%rd187, %r679;
	or.b64  	%rd188, %rd186, %rd187;
	cvt.rn.f64.s64 	%fd23, %rd188;
	mul.f64 	%fd24, %fd23, 0d3BF921FB54442D19;
	cvt.rn.f32.f64 	%f917, %fd24;
	neg.f32 	%f918, %f917;
	setp.lt.s32 	%p204, %r676, 0;
	selp.f32 	%f1206, %f918, %f917, %p204;
	bra.uni 	$L__BB0_166;
$L__BB0_165:
	mov.f32 	%f919, 0f00000000;
	mul.rn.f32 	%f1206, %f308, %f919;
	mov.b32 	%r893, 0;
$L__BB0_166:
	sqrt.rn.f32 	%f921, %f307;
	mul.f32 	%f922, %f921, %f314;
	mul.rn.f32 	%f923, %f1206, %f1206;
	and.b32  	%r682, %r893, 1;
	setp.eq.b32 	%p205, %r682, 1;
	selp.f32 	%f924, 0f3F800000, %f1206, %p205;
	fma.rn.f32 	%f925, %f923, %f924, 0f00000000;
	fma.rn.f32 	%f926, %f923, 0f37CBAC00, 0fBAB607ED;
	selp.f32 	%f927, %f926, 0fB94D4153, %p205;
	selp.f32 	%f928, 0f3D2AAABB, 0f3C0885E4, %p205;
	fma.rn.f32 	%f929, %f927, %f923, %f928;
	selp.f32 	%f930, 0fBEFFFFFF, 0fBE2AAAA8, %p205;
	fma.rn.f32 	%f931, %f929, %f923, %f930;
	fma.rn.f32 	%f932, %f931, %f925, %f924;
	and.b32  	%r683, %r893, 2;
	setp.eq.s32 	%p206, %r683, 0;
	mov.f32 	%f933, 0f00000000;
	sub.f32 	%f934, %f933, %f932;
	selp.f32 	%f935, %f932, %f934, %p206;
	mul.f32 	%f936, %f921, %f935;
	mul.f32 	%f937, %f921, %f921;
	mov.f32 	%f938, 0f3F800000;
	sub.f32 	%f939, %f938, %f937;
	sqrt.rn.f32 	%f940, %f939;
	mul.f32 	%f941, %f1176, %f936;
	fma.rn.f32 	%f942, %f1173, %f922, %f941;
	fma.rn.f32 	%f318, %f1152, %f940, %f942;
	mul.f32 	%f943, %f1177, %f936;
	fma.rn.f32 	%f944, %f1174, %f922, %f943;
	fma.rn.f32 	%f319, %f1151, %f940, %f944;
	mul.f32 	%f945, %f1178, %f936;
	fma.rn.f32 	%f946, %f1175, %f922, %f945;
	fma.rn.f32 	%f320, %f1150, %f940, %f946;
	mul.f32 	%f947, %f154, %f319;
	fma.rn.f32 	%f948, %f153, %f318, %f947;
	fma.rn.f32 	%f321, %f155, %f320, %f948;
	fma.rn.f32 	%f322, %f321, %f321, %f156;
	setp.leu.f32 	%p207, %f322, 0f00000000;
	mov.b32 	%r895, 0;
	mov.f32 	%f1208, 0f5BB1A2BC;
	@%p207 bra 	$L__BB0_168;
	neg.f32 	%f949, %f321;
	sqrt.rn.f32 	%f950, %f322;
	sub.f32 	%f951, %f949, %f950;
	setp.gt.f32 	%p208, %f951, 0f00000000;
	setp.lt.f32 	%p209, %f951, 0f5BB1A2BC;
	and.pred  	%p210, %p208, %p209;
	selp.f32 	%f1208, %f951, 0f5BB1A2BC, %p210;
	selp.u32 	%r895, 1, 0, %p210;
$L__BB0_168:
	mul.f32 	%f952, %f319, %f158;
	fma.rn.f32 	%f953, %f318, %f157, %f952;
	fma.rn.f32 	%f325, %f320, %f159, %f953;
	fma.rn.f32 	%f326, %f325, %f325, %f160;
	setp.leu.f32 	%p211, %f326, 0f00000000;
	@%p211 bra 	$L__BB0_170;
	neg.f32 	%f954, %f325;
	sqrt.rn.f32 	%f955, %f326;
	sub.f32 	%f956, %f954, %f955;
	setp.gt.f32 	%p212, %f956, 0f00000000;
	setp.lt.f32 	%p213, %f956, %f1208;
	and.pred  	%p214, %p212, %p213;
	selp.f32 	%f1208, %f956, %f1208, %p214;
	selp.b32 	%r895, 1, %r895, %p214;
$L__BB0_170:
	mul.f32 	%f957, %f319, %f162;
	fma.rn.f32 	%f958, %f318, %f161, %f957;
	fma.rn.f32 	%f329, %f320, %f163, %f958;
	fma.rn.f32 	%f330, %f329, %f329, %f164;
	setp.leu.f32 	%p215, %f330, 0f00000000;
	@%p215 bra 	$L__BB0_172;
	neg.f32 	%f959, %f329;
	sqrt.rn.f32 	%f960, %f330;
	sub.f32 	%f961, %f959, %f960;
	setp.gt.f32 	%p216, %f961, 0f00000000;
	setp.lt.f32 	%p217, %f961, %f1208;
	and.pred  	%p218, %p216, %p217;
	selp.f32 	%f1208, %f961, %f1208, %p218;
	selp.b32 	%r895, 1, %r895, %p218;
$L__BB0_172:
	mul.f32 	%f962, %f5, %f319;
	fma.rn.f32 	%f963, %f6, %f318, %f962;
	fma.rn.f32 	%f333, %f4, %f320, %f963;
	abs.f32 	%f964, %f333;
	setp.lt.f32 	%p219, %f964, 0f233877AA;
	@%p219 bra 	$L__BB0_174;
	div.rn.f32 	%f965, %f165, %f333;
	setp.gt.f32 	%p220, %f965, 0f00000000;
	setp.lt.f32 	%p221, %f965, %f1208;
	selp.b32 	%r684, 1, %r895, %p221;
	selp.b32 	%r895, %r684, %r895, %p220;
$L__BB0_174:
	setp.eq.s32 	%p222, %r895, 0;
	add.f32 	%f966, %f306, 0f3F800000;
	selp.f32 	%f334, %f306, %f966, %p222;
	shr.u32 	%r685, %r193, 6;
	xor.b32  	%r686, %r685, %r193;
	shl.b32 	%r687, %r686, 17;
	xor.b32  	%r688, %r687, %r686;
	shr.u32 	%r689, %r688, 9;
	xor.b32  	%r690, %r689, %r688;
	and.b32  	%r691, %r690, 8388607;
	or.b32  	%r692, %r691, 1065353216;
	mov.b32 	%f967, %r692;
	add.f32 	%f335, %f967, 0fBF800000;
	shr.u32 	%r693, %r690, 6;
	xor.b32  	%r694, %r693, %r690;
	shl.b32 	%r695, %r694, 17;
	xor.b32  	%r696, %r695, %r694;
	shr.u32 	%r697, %r696, 9;
	xor.b32  	%r229, %r697, %r696;
	and.b32  	%r698, %r229, 8388607;
	or.b32  	%r699, %r698, 1065353216;
	mov.b32 	%f968, %r699;
	add.f32 	%f969, %f968, 0fBF800000;
	mul.f32 	%f336, %f969, 0f40C90FDB;
	mul.f32 	%f970, %f336, 0f3F22F983;
	cvt.rni.s32.f32 	%r905, %f970;
	cvt.rn.f32.s32 	%f971, %r905;
	fma.rn.f32 	%f972, %f971, 0fBFC90FDA, %f336;
	fma.rn.f32 	%f973, %f971, 0fB3A22168, %f972;
	fma.rn.f32 	%f1211, %f971, 0fA7C234C5, %f973;
	abs.f32 	%f338, %f336;
	setp.ltu.f32 	%p223, %f338, 0f47CE4780;
	mov.u32 	%r901, %r905;
	mov.f32 	%f1210, %f1211;
	@%p223 bra 	$L__BB0_182;
	setp.eq.f32 	%p224, %f338, 0f7F800000;
	@%p224 bra 	$L__BB0_181;
	mov.b32 	%r231, %f336;
	shl.b32 	%r701, %r231, 8;
	or.b32  	%r232, %r701, -2147483648;
	mov.b64 	%rd251, 0;
	mov.b32 	%r898, 0;
$L__BB0_177:
	.pragma "nounroll";
	mul.wide.u32 	%rd190, %r898, 4;
	mov.u64 	%rd191, __cudart_i2opi_f;
	add.s64 	%rd192, %rd191, %rd190;
	ld.global.nc.u32 	%r702, [%rd192];
	mad.wide.u32 	%rd193, %r702, %r232, %rd251;
	shr.u64 	%rd251, %rd193, 32;
	add.s64 	%rd194, %rd2, %rd190;
	st.local.u32 	[%rd194], %rd193;
	add.s32 	%r898, %r898, 1;
	setp.ne.s32 	%p225, %r898, 6;
	@%p225 bra 	$L__BB0_177;
	shr.u32 	%r703, %r231, 23;
	st.local.u32 	[%rd2+24], %rd251;
	and.b32  	%r235, %r703, 31;
	and.b32  	%r704, %r703, 224;
	add.s32 	%r705, %r704, -128;
	shr.u32 	%r706, %r705, 5;
	mul.wide.u32 	%rd195, %r706, 4;
	sub.s64 	%rd45, %rd2, %rd195;
	ld.local.u32 	%r899, [%rd45+24];
	ld.local.u32 	%r900, [%rd45+20];
	setp.eq.s32 	%p226, %r235, 0;
	@%p226 bra 	$L__BB0_180;
	shf.l.wrap.b32 	%r899, %r900, %r899, %r235;
	ld.local.u32 	%r707, [%rd45+16];
	shf.l.wrap.b32 	%r900, %r707, %r900, %r235;
$L__BB0_180:
	shr.u32 	%r708, %r899, 30;
	shf.l.wrap.b32 	%r709, %r900, %r899, 2;
	shl.b32 	%r710, %r900, 2;
	shr.u32 	%r711, %r709, 31;
	add.s32 	%r712, %r711, %r708;
	neg.s32 	%r713, %r712;
	setp.lt.s32 	%p227, %r231, 0;
	selp.b32 	%r901, %r713, %r712, %p227;
	xor.b32  	%r714, %r709, %r231;
	shr.s32 	%r715, %r709, 31;
	xor.b32  	%r716, %r715, %r709;
	xor.b32  	%r717, %r715, %r710;
	cvt.u64.u32 	%rd196, %r716;
	shl.b64 	%rd197, %rd196, 32;
	cvt.u64.u32 	%rd198, %r717;
	or.b64  	%rd199, %rd197, %rd198;
	cvt.rn.f64.s64 	%fd25, %rd199;
	mul.f64 	%fd26, %fd25, 0d3BF921FB54442D19;
	cvt.rn.f32.f64 	%f974, %fd26;
	neg.f32 	%f975, %f974;
	setp.lt.s32 	%p228, %r714, 0;
	selp.f32 	%f1210, %f975, %f974, %p228;
	bra.uni 	$L__BB0_182;
$L__BB0_181:
	mov.f32 	%f976, 0f00000000;
	mul.rn.f32 	%f1210, %f336, %f976;
	mov.b32 	%r901, 0;
$L__BB0_182:
	add.s32 	%r719, %r901, 1;
	mul.rn.f32 	%f977, %f1210, %f1210;
	and.b32  	%r720, %r901, 1;
	setp.eq.b32 	%p230, %r720, 1;
	selp.f32 	%f978, %f1210, 0f3F800000, %p230;
	fma.rn.f32 	%f979, %f977, %f978, 0f00000000;
	fma.rn.f32 	%f980, %f977, 0f37CBAC00, 0fBAB607ED;
	selp.f32 	%f981, 0fB94D4153, %f980, %p230;
	selp.f32 	%f982, 0f3C0885E4, 0f3D2AAABB, %p230;
	fma.rn.f32 	%f983, %f981, %f977, %f982;
	selp.f32 	%f984, 0fBE2AAAA8, 0fBEFFFFFF, %p230;
	fma.rn.f32 	%f985, %f983, %f977, %f984;
	fma.rn.f32 	%f986, %f985, %f979, %f978;
	and.b32  	%r721, %r719, 2;
	setp.eq.s32 	%p231, %r721, 0;
	mov.f32 	%f987, 0f00000000;
	sub.f32 	%f988, %f987, %f986;
	selp.f32 	%f342, %f986, %f988, %p231;
	@%p223 bra 	$L__BB0_190;
	setp.eq.f32 	%p232, %f338, 0f7F800000;
	@%p232 bra 	$L__BB0_189;
	mov.b32 	%r244, %f336;
	shl.b32 	%r723, %r244, 8;
	or.b32  	%r245, %r723, -2147483648;
	mov.b64 	%rd252, 0;
	mov.b32 	%r902, 0;
$L__BB0_185:
	.pragma "nounroll";
	mul.wide.u32 	%rd201, %r902, 4;
	mov.u64 	%rd202, __cudart_i2opi_f;
	add.s64 	%rd203, %rd202, %rd201;
	ld.global.nc.u32 	%r724, [%rd203];
	mad.wide.u32 	%rd204, %r724, %r245, %rd252;
	shr.u64 	%rd252, %rd204, 32;
	add.s64 	%rd205, %rd1, %rd201;
	st.local.u32 	[%rd205], %rd204;
	add.s32 	%r902, %r902, 1;
	setp.ne.s32 	%p233, %r902, 6;
	@%p233 bra 	$L__BB0_185;
	shr.u32 	%r725, %r244, 23;
	st.local.u32 	[%rd1+24], %rd252;
	and.b32  	%r248, %r725, 31;
	and.b32  	%r726, %r725, 224;
	add.s32 	%r727, %r726, -128;
	shr.u32 	%r728, %r727, 5;
	mul.wide.u32 	%rd206, %r728, 4;
	sub.s64 	%rd48, %rd1, %rd206;
	ld.local.u32 	%r903, [%rd48+24];
	ld.local.u32 	%r904, [%rd48+20];
	setp.eq.s32 	%p234, %r248, 0;
	@%p234 bra 	$L__BB0_188;
	shf.l.wrap.b32 	%r903, %r904, %r903, %r248;
	ld.local.u32 	%r729, [%rd48+16];
	shf.l.wrap.b32 	%r904, %r729, %r904, %r248;
$L__BB0_188:
	shr.u32 	%r730, %r903, 30;
	shf.l.wrap.b32 	%r731, %r904, %r903, 2;
	shl.b32 	%r732, %r904, 2;
	shr.u32 	%r733, %r731, 31;
	add.s32 	%r734, %r733, %r730;
	neg.s32 	%r735, %r734;
	setp.lt.s32 	%p235, %r244, 0;
	selp.b32 	%r905, %r735, %r734, %p235;
	xor.b32  	%r736, %r731, %r244;
	shr.s32 	%r737, %r731, 31;
	xor.b32  	%r738, %r737, %r731;
	xor.b32  	%r739, %r737, %r732;
	cvt.u64.u32 	%rd207, %r738;
	shl.b64 	%rd208, %rd207, 32;
	cvt.u64.u32 	%rd209, %r739;
	or.b64  	%rd210, %rd208, %rd209;
	cvt.rn.f64.s64 	%fd27, %rd210;
	mul.f64 	%fd28, %fd27, 0d3BF921FB54442D19;
	cvt.rn.f32.f64 	%f989, %fd28;
	neg.f32 	%f990, %f989;
	setp.lt.s32 	%p236, %r736, 0;
	selp.f32 	%f1211, %f990, %f989, %p236;
	bra.uni 	$L__BB0_190;
$L__BB0_189:
	mov.f32 	%f991, 0f00000000;
	mul.rn.f32 	%f1211, %f336, %f991;
	mov.b32 	%r905, 0;
$L__BB0_190:
	sqrt.rn.f32 	%f993, %f335;
	mul.f32 	%f994, %f993, %f342;
	mul.rn.f32 	%f995, %f1211, %f1211;
	and.b32  	%r742, %r905, 1;
	setp.eq.b32 	%p237, %r742, 1;
	selp.f32 	%f996, 0f3F800000, %f1211, %p237;
	fma.rn.f32 	%f997, %f995, %f996, 0f00000000;
	fma.rn.f32 	%f998, %f995, 0f37CBAC00, 0fBAB607ED;
	selp.f32 	%f999, %f998, 0fB94D4153, %p237;
	selp.f32 	%f1000, 0f3D2AAABB, 0f3C0885E4, %p237;
	fma.rn.f32 	%f1001, %f999, %f995, %f1000;
	selp.f32 	%f1002, 0fBEFFFFFF, 0fBE2AAAA8, %p237;
	fma.rn.f32 	%f1003, %f1001, %f995, %f1002;
	fma.rn.f32 	%f1004, %f1003, %f997, %f996;
	and.b32  	%r743, %r905, 2;
	setp.eq.s32 	%p238, %r743, 0;
	mov.f32 	%f1005, 0f00000000;
	sub.f32 	%f1006, %f1005, %f1004;
	selp.f32 	%f1007, %f1004, %f1006, %p238;
	mul.f32 	%f1008, %f993, %f1007;
	mul.f32 	%f1009, %f993, %f993;
	mov.f32 	%f1010, 0f3F800000;
	sub.f32 	%f1011, %f1010, %f1009;
	sqrt.rn.f32 	%f1012, %f1011;
	mul.f32 	%f1013, %f1176, %f1008;
	fma.rn.f32 	%f1014, %f1173, %f994, %f1013;
	fma.rn.f32 	%f346, %f1152, %f1012, %f1014;
	mul.f32 	%f1015, %f1177, %f1008;
	fma.rn.f32 	%f1016, %f1174, %f994, %f1015;
	fma.rn.f32 	%f347, %f1151, %f1012, %f1016;
	mul.f32 	%f1017, %f1178, %f1008;
	fma.rn.f32 	%f1018, %f1175, %f994, %f1017;
	fma.rn.f32 	%f348, %f1150, %f1012, %f1018;
	mul.f32 	%f1019, %f154, %f347;
	fma.rn.f32 	%f1020, %f153, %f346, %f1019;
	fma.rn.f32 	%f349, %f155, %f348, %f1020;
	fma.rn.f32 	%f350, %f349, %f349, %f156;
	setp.leu.f32 	%p239, %f350, 0f00000000;
	mov.b32 	%r907, 0;
	mov.f32 	%f1213, 0f5BB1A2BC;
	@%p239 bra 	$L__BB0_192;
	neg.f32 	%f1021, %f349;
	sqrt.rn.f32 	%f1022, %f350;
	sub.f32 	%f1023, %f1021, %f1022;
	setp.gt.f32 	%p240, %f1023, 0f00000000;
	setp.lt.f32 	%p241, %f1023, 0f5BB1A2BC;
	and.pred  	%p242, %p240, %p241;
	selp.f32 	%f1213, %f1023, 0f5BB1A2BC, %p242;
	selp.u32 	%r907, 1, 0, %p242;
$L__BB0_192:
	mul.f32 	%f1024, %f347, %f158;
	fma.rn.f32 	%f1025, %f346, %f157, %f1024;
	fma.rn.f32 	%f353, %f348, %f159, %f1025;
	fma.rn.f32 	%f354, %f353, %f353, %f160;
	setp.leu.f32 	%p243, %f354, 0f00000000;
	@%p243 bra 	$L__BB0_194;
	neg.f32 	%f1026, %f353;
	sqrt.rn.f32 	%f1027, %f354;
	sub.f32 	%f1028, %f1026, %f1027;
	setp.gt.f32 	%p244, %f1028, 0f00000000;
	setp.lt.f32 	%p245, %f1028, %f1213;
	and.pred  	%p246, %p244, %p245;
	selp.f32 	%f1213, %f1028, %f1213, %p246;
	selp.b32 	%r907, 1, %r907, %p246;
$L__BB0_194:
	mul.f32 	%f1029, %f347, %f162;
	fma.rn.f32 	%f1030, %f346, %f161, %f1029;
	fma.rn.f32 	%f357, %f348, %f163, %f1030;
	fma.rn.f32 	%f358, %f357, %f357, %f164;
	setp.leu.f32 	%p247, %f358, 0f00000000;
	@%p247 bra 	$L__BB0_196;
	neg.f32 	%f1031, %f357;
	sqrt.rn.f32 	%f1032, %f358;
	sub.f32 	%f1033, %f1031, %f1032;
	setp.gt.f32 	%p248, %f1033, 0f00000000;
	setp.lt.f32 	%p249, %f1033, %f1213;
	and.pred  	%p250, %p248, %p249;
	selp.f32 	%f1213, %f1033, %f1213, %p250;
	selp.b32 	%r907, 1, %r907, %p250;
$L__BB0_196:
	mul.f32 	%f1034, %f5, %f347;
	fma.rn.f32 	%f1035, %f6, %f346, %f1034;
	fma.rn.f32 	%f361, %f4, %f348, %f1035;
	abs.f32 	%f1036, %f361;
	setp.lt.f32 	%p251, %f1036, 0f233877AA;
	@%p251 bra 	$L__BB0_198;
	div.rn.f32 	%f1037, %f165, %f361;
	setp.gt.f32 	%p252, %f1037, 0f00000000;
	setp.lt.f32 	%p253, %f1037, %f1213;
	selp.b32 	%r744, 1, %r907, %p253;
	selp.b32 	%r907, %r744, %r907, %p252;
$L__BB0_198:
	setp.eq.s32 	%p254, %r907, 0;
	add.f32 	%f1038, %f334, 0f3F800000;
	selp.f32 	%f362, %f334, %f1038, %p254;
	shr.u32 	%r745, %r229, 6;
	xor.b32  	%r746, %r745, %r229;
	shl.b32 	%r747, %r746, 17;
	xor.b32  	%r748, %r747, %r746;
	shr.u32 	%r749, %r748, 9;
	xor.b32  	%r750, %r749, %r748;
	and.b32  	%r751, %r750, 8388607;
	or.b32  	%r752, %r751, 1065353216;
	mov.b32 	%f1039, %r752;
	add.f32 	%f363, %f1039, 0fBF800000;
	shr.u32 	%r753, %r750, 6;
	xor.b32  	%r754, %r753, %r750;
	shl.b32 	%r755, %r754, 17;
	xor.b32  	%r756, %r755, %r754;
	shr.u32 	%r757, %r756, 9;
	xor.b32  	%r922, %r757, %r756;
	and.b32  	%r758, %r922, 8388607;
	or.b32  	%r759, %r758, 1065353216;
	mov.b32 	%f1040, %r759;
	add.f32 	%f1041, %f1040, 0fBF800000;
	mul.f32 	%f364, %f1041, 0f40C90FDB;
	mul.f32 	%f1042, %f364, 0f3F22F983;
	cvt.rni.s32.f32 	%r917, %f1042;
	cvt.rn.f32.s32 	%f1043, %r917;
	fma.rn.f32 	%f1044, %f1043, 0fBFC90FDA, %f364;
	fma.rn.f32 	%f1045, %f1043, 0fB3A22168, %f1044;
	fma.rn.f32 	%f1216, %f1043, 0fA7C234C5, %f1045;
	abs.f32 	%f366, %f364;
	setp.ltu.f32 	%p255, %f366, 0f47CE4780;
	mov.u32 	%r913, %r917;
	mov.f32 	%f1215, %f1216;
	@%p255 bra 	$L__BB0_206;
	setp.eq.f32 	%p256, %f366, 0f7F800000;
	@%p256 bra 	$L__BB0_205;
	mov.b32 	%r267, %f364;
	shl.b32 	%r761, %r267, 8;
	or.b32  	%r268, %r761, -2147483648;
	mov.b64 	%rd253, 0;
	mov.b32 	%r910, 0;
$L__BB0_201:
	.pragma "nounroll";
	mul.wide.u32 	%rd212, %r910, 4;
	mov.u64 	%rd213, __cudart_i2opi_f;
	add.s64 	%rd214, %rd213, %rd212;
	ld.global.nc.u32 	%r762, [%rd214];
	mad.wide.u32 	%rd215, %r762, %r268, %rd253;
	shr.u64 	%rd253, %rd215, 32;
	add.s64 	%rd216, %rd2, %rd212;
	st.local.u32 	[%rd216], %rd215;
	add.s32 	%r910, %r910, 1;
	setp.ne.s32 	%p257, %r910, 6;
	@%p257 bra 	$L__BB0_201;
	shr.u32 	%r763, %r267, 23;
	st.local.u32 	[%rd2+24], %rd253;
	and.b32  	%r271, %r763, 31;
	and.b32  	%r764, %r763, 224;
	add.s32 	%r765, %r764, -128;
	shr.u32 	%r766, %r765, 5;
	mul.wide.u32 	%rd217, %r766, 4;
	sub.s64 	%rd51, %rd2, %rd217;
	ld.local.u32 	%r911, [%rd51+24];
	ld.local.u32 	%r912, [%rd51+20];
	setp.eq.s32 	%p258, %r271, 0;
	@%p258 bra 	$L__BB0_204;
	shf.l.wrap.b32 	%r911, %r912, %r911, %r271;
	ld.local.u32 	%r767, [%rd51+16];
	shf.l.wrap.b32 	%r912, %r767, %r912, %r271;
$L__BB0_204:
	shr.u32 	%r768, %r911, 30;
	shf.l.wrap.b32 	%r769, %r912, %r911, 2;
	shl.b32 	%r770, %r912, 2;
	shr.u32 	%r771, %r769, 31;
	add.s32 	%r772, %r771, %r768;
	neg.s32 	%r773, %r772;
	setp.lt.s32 	%p259, %r267, 0;
	selp.b32 	%r913, %r773, %r772, %p259;
	xor.b32  	%r774, %r769, %r267;
	shr.s32 	%r775, %r769, 31;
	xor.b32  	%r776, %r775, %r769;
	xor.b32  	%r777, %r775, %r770;
	cvt.u64.u32 	%rd218, %r776;
	shl.b64 	%rd219, %rd218, 32;
	cvt.u64.u32 	%rd220, %r777;
	or.b64  	%rd221, %rd219, %rd220;
	cvt.rn.f64.s64 	%fd29, %rd221;
	mul.f64 	%fd30, %fd29, 0d3BF921FB54442D19;
	cvt.rn.f32.f64 	%f1046, %fd30;
	neg.f32 	%f1047, %f1046;
	setp.lt.s32 	%p260, %r774, 0;
	selp.f32 	%f1215, %f1047, %f1046, %p260;
	bra.uni 	$L__BB0_206;
$L__BB0_205:
	mov.f32 	%f1048, 0f00000000;
	mul.rn.f32 	%f1215, %f364, %f1048;
	mov.b32 	%r913, 0;
$L__BB0_206:
	add.s32 	%r779, %r913, 1;
	mul.rn.f32 	%f1049, %f1215, %f1215;
	and.b32  	%r780, %r913, 1;
	setp.eq.b32 	%p262, %r780, 1;
	selp.f32 	%f1050, %f1215, 0f3F800000, %p262;
	fma.rn.f32 	%f1051, %f1049, %f1050, 0f00000000;
	fma.rn.f32 	%f1052, %f1049, 0f37CBAC00, 0fBAB607ED;
	selp.f32 	%f1053, 0fB94D4153, %f1052, %p262;
	selp.f32 	%f1054, 0f3C0885E4, 0f3D2AAABB, %p262;
	fma.rn.f32 	%f1055, %f1053, %f1049, %f1054;
	selp.f32 	%f1056, 0fBE2AAAA8, 0fBEFFFFFF, %p262;
	fma.rn.f32 	%f1057, %f1055, %f1049, %f1056;
	fma.rn.f32 	%f1058, %f1057, %f1051, %f1050;
	and.b32  	%r781, %r779, 2;
	setp.eq.s32 	%p263, %r781, 0;
	mov.f32 	%f1059, 0f00000000;
	sub.f32 	%f1060, %f1059, %f1058;
	selp.f32 	%f370, %f1058, %f1060, %p263;
	@%p255 bra 	$L__BB0_214;
	setp.eq.f32 	%p264, %f366, 0f7F800000;
	@%p264 bra 	$L__BB0_213;
	mov.b32 	%r280, %f364;
	shl.b32 	%r783, %r280, 8;
	or.b32  	%r281, %r783, -2147483648;
	mov.b64 	%rd254, 0;
	mov.b32 	%r914, 0;
$L__BB0_209:
	.pragma "nounroll";
	mul.wide.u32 	%rd223, %r914, 4;
	add.s64 	%rd225, %rd224, %rd223;
	ld.global.nc.u32 	%r784, [%rd225];
	mad.wide.u32 	%rd226, %r784, %r281, %rd254;
	shr.u64 	%rd254, %rd226, 32;
	add.s64 	%rd227, %rd1, %rd223;
	st.local.u32 	[%rd227], %rd226;
	add.s32 	%r914, %r914, 1;
	setp.ne.s32 	%p265, %r914, 6;
	@%p265 bra 	$L__BB0_209;
	shr.u32 	%r785, %r280, 23;
	st.local.u32 	[%rd1+24], %rd254;
	and.b32  	%r284, %r785, 31;
	and.b32  	%r786, %r785, 224;
	add.s32 	%r787, %r786, -128;
	shr.u32 	%r788, %r787, 5;
	mul.wide.u32 	%rd228, %r788, 4;
	sub.s64 	%rd54, %rd1, %rd228;
	ld.local.u32 	%r915, [%rd54+24];
	ld.local.u32 	%r916, [%rd54+20];
	setp.eq.s32 	%p266, %r284, 0;
	@%p266 bra 	$L__BB0_212;
	shf.l.wrap.b32 	%r915, %r916, %r915, %r284;
	ld.local.u32 	%r789, [%rd54+16];
	shf.l.wrap.b32 	%r916, %r789, %r916, %r284;
$L__BB0_212:
	shr.u32 	%r790, %r915, 30;
	shf.l.wrap.b32 	%r791, %r916, %r915, 2;
	shl.b32 	%r792, %r916, 2;
	shr.u32 	%r793, %r791, 31;
	add.s32 	%r794, %r793, %r790;
	neg.s32 	%r795, %r794;
	setp.lt.s32 	%p267, %r280, 0;
	selp.b32 	%r917, %r795, %r794, %p267;
	xor.b32  	%r796, %r791, %r280;
	shr.s32 	%r797, %r791, 31;
	xor.b32  	%r798, %r797, %r791;
	xor.b32  	%r799, %r797, %r792;
	cvt.u64.u32 	%rd229, %r798;
	shl.b64 	%rd230, %rd229, 32;
	cvt.u64.u32 	%rd231, %r799;
	or.b64  	%rd232, %rd230, %rd231;
	cvt.rn.f64.s64 	%fd31, %rd232;
	mul.f64 	%fd32, %fd31, 0d3BF921FB54442D19;
	cvt.rn.f32.f64 	%f1061, %fd32;
	neg.f32 	%f1062, %f1061;
	setp.lt.s32 	%p268, %r796, 0;
	selp.f32 	%f1216, %f1062, %f1061, %p268;
	bra.uni 	$L__BB0_214;
$L__BB0_213:
	mov.f32 	%f1063, 0f00000000;
	mul.rn.f32 	%f1216, %f364, %f1063;
	mov.b32 	%r917, 0;
$L__BB0_214:
	sqrt.rn.f32 	%f1065, %f363;
	mul.f32 	%f1066, %f1065, %f370;
	mul.rn.f32 	%f1067, %f1216, %f1216;
	and.b32  	%r802, %r917, 1;
	setp.eq.b32 	%p269, %r802, 1;
	selp.f32 	%f1068, 0f3F800000, %f1216, %p269;
	fma.rn.f32 	%f1069, %f1067, %f1068, 0f00000000;
	fma.rn.f32 	%f1070, %f1067, 0f37CBAC00, 0fBAB607ED;
	selp.f32 	%f1071, %f1070, 0fB94D4153, %p269;
	selp.f32 	%f1072, 0f3D2AAABB, 0f3C0885E4, %p269;
	fma.rn.f32 	%f1073, %f1071, %f1067, %f1072;
	selp.f32 	%f1074, 0fBEFFFFFF, 0fBE2AAAA8, %p269;
	fma.rn.f32 	%f1075, %f1073, %f1067, %f1074;
	fma.rn.f32 	%f1076, %f1075, %f1069, %f1068;
	and.b32  	%r803, %r917, 2;
	setp.eq.s32 	%p270, %r803, 0;
	mov.f32 	%f1077, 0f00000000;
	sub.f32 	%f1078, %f1077, %f1076;
	selp.f32 	%f1079, %f1076, %f1078, %p270;
	mul.f32 	%f1080, %f1065, %f1079;
	mul.f32 	%f1081, %f1065, %f1065;
	mov.f32 	%f1082, 0f3F800000;
	sub.f32 	%f1083, %f1082, %f1081;
	sqrt.rn.f32 	%f1084, %f1083;
	mul.f32 	%f1085, %f1176, %f1080;
	fma.rn.f32 	%f1086, %f1173, %f1066, %f1085;
	fma.rn.f32 	%f374, %f1152, %f1084, %f1086;
	mul.f32 	%f1087, %f1177, %f1080;
	fma.rn.f32 	%f1088, %f1174, %f1066, %f1087;
	fma.rn.f32 	%f375, %f1151, %f1084, %f1088;
	mul.f32 	%f1089, %f1178, %f1080;
	fma.rn.f32 	%f1090, %f1175, %f1066, %f1089;
	fma.rn.f32 	%f376, %f1150, %f1084, %f1090;
	mul.f32 	%f1091, %f154, %f375;
	fma.rn.f32 	%f1092, %f153, %f374, %f1091;
	fma.rn.f32 	%f377, %f155, %f376, %f1092;
	fma.rn.f32 	%f378, %f377, %f377, %f156;
	setp.leu.f32 	%p271, %f378, 0f00000000;
	mov.b32 	%r919, 0;
	mov.f32 	%f1218, 0f5BB1A2BC;
	@%p271 bra 	$L__BB0_216;
	neg.f32 	%f1093, %f377;
	sqrt.rn.f32 	%f1094, %f378;
	sub.f32 	%f1095, %f1093, %f1094;
	setp.gt.f32 	%p272, %f1095, 0f00000000;
	setp.lt.f32 	%p273, %f1095, 0f5BB1A2BC;
	and.pred  	%p274, %p272, %p273;
	selp.f32 	%f1218, %f1095, 0f5BB1A2BC, %p274;
	selp.u32 	%r919, 1, 0, %p274;
$L__BB0_216:
	mul.f32 	%f1096, %f375, %f158;
	fma.rn.f32 	%f1097, %f374, %f157, %f1096;
	fma.rn.f32 	%f381, %f376, %f159, %f1097;
	fma.rn.f32 	%f382, %f381, %f381, %f160;
	setp.leu.f32 	%p275, %f382, 0f00000000;
	@%p275 bra 	$L__BB0_218;
	neg.f32 	%f1098, %f381;
	sqrt.rn.f32 	%f1099, %f382;
	sub.f32 	%f1100, %f1098, %f1099;
	setp.gt.f32 	%p276, %f1100, 0f00000000;
	setp.lt.f32 	%p277, %f1100, %f1218;
	and.pred  	%p278, %p276, %p277;
	selp.f32 	%f1218, %f1100, %f1218, %p278;
	selp.b32 	%r919, 1, %r919, %p278;
$L__BB0_218:
	mul.f32 	%f1101, %f375, %f162;
	fma.rn.f32 	%f1102, %f374, %f161, %f1101;
	fma.rn.f32 	%f385, %f376, %f163, %f1102;
	fma.rn.f32 	%f386, %f385, %f385, %f164;
	setp.leu.f32 	%p279, %f386, 0f00000000;
	@%p279 bra 	$L__BB0_220;
	neg.f32 	%f1103, %f385;
	sqrt.rn.f32 	%f1104, %f386;
	sub.f32 	%f1105, %f1103, %f1104;
	setp.gt.f32 	%p280, %f1105, 0f00000000;
	setp.lt.f32 	%p281, %f1105, %f1218;
	and.pred  	%p282, %p280, %p281;
	selp.f32 	%f1218, %f1105, %f1218, %p282;
	selp.b32 	%r919, 1, %r919, %p282;
$L__BB0_220:
	mul.f32 	%f1106, %f5, %f375;
	fma.rn.f32 	%f1107, %f6, %f374, %f1106;
	fma.rn.f32 	%f389, %f4, %f376, %f1107;
	abs.f32 	%f1108, %f389;
	setp.lt.f32 	%p283, %f1108, 0f233877AA;
	@%p283 bra 	$L__BB0_222;
	div.rn.f32 	%f1109, %f165, %f389;
	setp.gt.f32 	%p284, %f1109, 0f00000000;
	setp.lt.f32 	%p285, %f1109, %f1218;
	selp.b32 	%r804, 1, %r919, %p285;
	selp.b32 	%r919, %r804, %r919, %p284;
$L__BB0_222:
	setp.eq.s32 	%p286, %r919, 0;
	add.f32 	%f1110, %f362, 0f3F800000;
	selp.f32 	%f1179, %f362, %f1110, %p286;
	add.s32 	%r824, %r824, 1;
	setp.ne.s32 	%p287, %r824, 8;
	@%p287 bra 	$L__BB0_30;
	mov.f32 	%f1111, 0f42800000;
	sub.f32 	%f1112, %f1111, %f1179;
	fma.rn.f32 	%f1226, %f1112, 0f3C800000, %f1226;
	fma.rn.f32 	%f1227, %f1112, 0f3C800000, %f1227;
	fma.rn.f32 	%f1228, %f1112, 0f3C800000, %f1228;
$L__BB0_224:
	add.s32 	%r819, %r819, 1;
	setp.ne.s32 	%p288, %r819, %r307;
	@%p288 bra 	$L__BB0_4;
	add.s32 	%r817, %r817, 1;
	setp.ne.s32 	%p289, %r817, %r307;
	@%p289 bra 	$L__BB0_3;
$L__BB0_226:
	ld.param.u64 	%rd236, [_Z13render_kernelPhPK7_Sphere6_Planeiii_param_0];
	mul.lo.s32 	%r805, %r307, %r307;
	cvt.rn.f32.u32 	%f1113, %r805;
	div.rn.f32 	%f1114, %f1226, %f1113;
	mul.f32 	%f1115, %f1114, 0f437F8000;
	cvt.rzi.s32.f32 	%r806, %f1115;
	max.s32 	%r807, %r806, 0;
	min.s32 	%r808, %r807, 255;
	mul.lo.s32 	%r809, %r3, 3;
	cvt.s64.s32 	%rd233, %r809;
	cvta.to.global.u64 	%rd234, %rd236;
	add.s64 	%rd235, %rd234, %rd233;
	st.global.u8 	[%rd235], %r808;
	div.rn.f32 	%f1116, %f1227, %f1113;
	mul.f32 	%f1117, %f1116, 0f437F8000;
	cvt.rzi.s32.f32 	%r810, %f1117;
	max.s32 	%r811, %r810, 0;
	min.s32 	%r812, %r811, 255;
	st.global.u8 	[%rd235+1], %r812;
	div.rn.f32 	%f1118, %f1228, %f1113;
	mul.f32 	%f1119, %f1118, 0f437F8000;
	cvt.rzi.s32.f32 	%r813, %f1119;
	max.s32 	%r814, %r813, 0;
	min.s32 	%r815, %r814, 255;
	st.global.u8 	[%rd235+2], %r815;
$L__BB0_227:
	ret;

}


// ===== COMPILED SASS (sm_100) =====

	.target	sm_100

	.elftype	@"ET_EXEC"


//--------------------- .note.nv.tkinfo           --------------------------
	.section	.note.nv.tkinfo,"",@"SHT_NOTE"
	.sectionflags	@"SHF_NOTE_NV_TKINFO"
	.tkinfo
        /*0018*/ 	.word	0x00000002
        /*0030*/ 	.string	""
        /*0030*/ 	.string	"ptxas"
        /*0030*/ 	.string	"Cuda compilation tools, release 13.0, V13.0.88"
        /*0030*/ 	.string	"Build cuda_13.0.r13.0/compiler.36424714_0"
        /*0030*/ 	.string	"-arch sm_100 -m 64 "



//--------------------- .note.nv.cuinfo           --------------------------
	.section	.note.nv.cuinfo,"",@"SHT_NOTE"
	.sectionflags	@"SHF_NOTE_NV_CUINFO"
        /*0018*/ 	.short	0x0002
        /*001a*/ 	.short	0x0064
        /*001c*/ 	.short	0x0082
	.zero		2


//--------------------- .nv.info                  --------------------------
	.section	.nv.info,"",@"SHT_CUDA_INFO"
	.align	4


	//----- nvinfo : EIATTR_REGCOUNT
	.align		4
        /*0000*/ 	.byte	0x04, 0x2f
        /*0002*/ 	.short	(.L_2 - .L_1)
	.align		4
.L_1:
        /*0004*/ 	.word	index@(_Z13render_kernelPhPK7_Sphere6_Planeiii)
        /*0008*/ 	.word	0x0000004c


	//----- nvinfo : EIATTR_FRAME_SIZE
	.align		4
.L_2:
        /*000c*/ 	.byte	0x04, 0x11
        /*000e*/ 	.short	(.L_4 - .L_3)
	.align		4
.L_3:
        /*0010*/ 	.word	index@($__internal_1_$__cuda_sm3x_div_rn_noftz_f32_slowpath)
        /*0014*/ 	.word	0x00000000


	//----- nvinfo : EIATTR_FRAME_SIZE
	.align		4
.L_4:
        /*0018*/ 	.byte	0x04, 0x11
        /*001a*/ 	.short	(.L_6 - .L_5)
	.align		4
.L_5:
        /*001c*/ 	.word	index@($__internal_0_$__cuda_sm20_sqrt_rn_f32_slowpath)
        /*0020*/ 	.word	0x00000000


	//----- nvinfo : EIATTR_FRAME_SIZE
	.align		4
.L_6:
        /*0024*/ 	.byte	0x04, 0x11
        /*0026*/ 	.short	(.L_8 - .L_7)
	.align		4
.L_7:
        /*0028*/ 	.word	index@(_Z13render_kernelPhPK7_Sphere6_Planeiii)
        /*002c*/ 	.word	0x00000000


	//----- nvinfo : EIATTR_MIN_STACK_SIZE
	.align		4
.L_8:
        /*0030*/ 	.byte	0x04, 0x12
        /*0032*/ 	.short	(.L_10 - .L_9)
	.align		4
.L_9:
        /*0034*/ 	.word	index@(_Z13render_kernelPhPK7_Sphere6_Planeiii)
        /*0038*/ 	.word	0x00000000
.L_10:


//--------------------- .nv.compat                --------------------------
	.section	.nv.compat,"",@"SHT_CUDA_COMPAT_INFO"
	.align	4
        /*0000*/ 	.byte	0x02, 0x09, 0x00, 0x00, 0x02, 0x02, 0x01, 0x00, 0x02, 0x05, 0x05, 0x00, 0x03, 0x07, 0x01, 0x01
        /*0010*/ 	.byte	0x02, 0x03, 0x00, 0x00, 0x02, 0x06, 0x01, 0x00, 0x04, 0x0b, 0x08, 0x00, 0x01, 0x00, 0x00, 0x00
        /*0020*/ 	.byte	0x00, 0x00, 0x00, 0x00


//--------------------- .nv.info._Z13render_kernelPhPK7_Sphere6_Planeiii --------------------------
	.section	.nv.info._Z13render_kernelPhPK7_Sphere6_Planeiii,"",@"SHT_CUDA_INFO"
	.sectionflags	@""
	.align	4


	//----- nvinfo : EIATTR_CUDA_API_VERSION
	.align		4
        /*0000*/ 	.byte	0x04, 0x37
        /*0002*/ 	.short	(.L_12 - .L_11)
.L_11:
        /*0004*/ 	.word	0x00000082


	//----- nvinfo : EIATTR_KPARAM_INFO
	.align		4
.L_12:
        /*0008*/ 	.byte	0x04, 0x17
        /*000a*/ 	.short	(.L_14 - .L_13)
.L_13:
        /*000c*/ 	.word	0x00000000
        /*0010*/ 	.short	0x0005
        /*0012*/ 	.short	0x0030
        /*0014*/ 	.byte	0x00, 0xf0, 0x11, 0x00


	//----- nvinfo : EIATTR_KPARAM_INFO
	.align		4
.L_14:
        /*0018*/ 	.byte	0x04, 0x17
        /*001a*/ 	.short	(.L_16 - .L_15)
.L_15:
        /*001c*/ 	.word	0x00000000
        /*0020*/ 	.short	0x0004
        /*0022*/ 	.short	0x002c
        /*0024*/ 	.byte	0x00, 0xf0, 0x11, 0x00


	//----- nvinfo : EIATTR_KPARAM_INFO
	.align		4
.L_16:
        /*0028*/ 	.byte	0x04, 0x17
        /*002a*/ 	.short	(.L_18 - .L_17)
.L_17:
        /*002c*/ 	.word	0x00000000
        /*0030*/ 	.short	0x0003
        /*0032*/ 	.short	0x0028
        /*0034*/ 	.byte	0x00, 0xf0, 0x11, 0x00


	//----- nvinfo : EIATTR_KPARAM_INFO
	.align		4
.L_18:
        /*0038*/ 	.byte	0x04, 0x17
        /*003a*/ 	.short	(.L_20 - .L_19)
.L_19:
        /*003c*/ 	.word	0x00000000
        /*0040*/ 	.short	0x0002
        /*0042*/ 	.short	0x0010
        /*0044*/ 	.byte	0x00, 0xf0, 0x61, 0x00


	//----- nvinfo : EIATTR_KPARAM_INFO
	.align		4
.L_20:
        /*0048*/ 	.byte	0x04, 0x17
        /*004a*/ 	.short	(.L_22 - .L_21)
.L_21:
        /*004c*/ 	.word	0x00000000
        /*0050*/ 	.short	0x0001
        /*0052*/ 	.short	0x0008
        /*0054*/ 	.byte	0x00, 0xf5, 0x21, 0x00


	//----- nvinfo : EIATTR_KPARAM_INFO
	.align		4
.L_22:
        /*0058*/ 	.byte	0x04, 0x17
        /*005a*/ 	.short	(.L_24 - .L_23)
.L_23:
        /*005c*/ 	.word	0x00000000
        /*0060*/ 	.short	0x0000
        /*0062*/ 	.short	0x0000
        /*0064*/ 	.byte	0x00, 0xf5, 0x21, 0x00


	//----- nvinfo : EIATTR_SPARSE_MMA_MASK
	.align		4
.L_24:
        /*0068*/ 	.byte	0x03, 0x50
        /*006a*/ 	.short	0x0000


	//----- nvinfo : EIATTR_MAXREG_COUNT
	.align		4
        /*006c*/ 	.byte	0x03, 0x1b
        /*006e*/ 	.short	0x00ff


	//----- nvinfo : EIATTR_MERCURY_ISA_VERSION
	.align		4
        /*0070*/ 	.byte	0x03, 0x5f
        /*0072*/ 	.short	0x0101


	//----- nvinfo : EIATTR_VRC_CTA_INIT_COUNT
	.align		4
        /*0074*/ 	.byte	0x02, 0x4a
	.zero		1
	.zero		1


	//----- nvinfo : EIATTR_EXIT_INSTR_OFFSETS
	.align		4
        /*0078*/ 	.byte	0x04, 0x1c
        /*007a*/ 	.short	(.L_26 - .L_25)


	//   ....[0]....
.L_25:
        /*007c*/ 	.word	0x000000c0


	//   ....[1]....
        /*0080*/ 	.word	0x000100e0


	//----- nvinfo : EIATTR_CRS_STACK_SIZE
	.align		4
.L_26:
        /*0084*/ 	.byte	0x04, 0x1e
        /*0086*/ 	.short	(.L_28 - .L_27)
.L_27:
        /*0088*/ 	.word	0x00000000


	//----- nvinfo : EIATTR_CBANK_PARAM_SIZE
	.align		4
.L_28:
        /*008c*/ 	.byte	0x03, 0x19
        /*008e*/ 	.short	0x0034


	//----- nvinfo : EIATTR_PARAM_CBANK
	.align		4
        /*0090*/ 	.byte	0x04, 0x0a
        /*0092*/ 	.short	(.L_30 - .L_29)
	.align		4
.L_29:
        /*0094*/ 	.word	index@(.nv.constant0._Z13render_kernelPhPK7_Sphere6_Planeiii)
        /*0098*/ 	.short	0x0380
        /*009a*/ 	.short	0x0034


	//----- nvinfo : EIATTR_SW_WAR
	.align		4
.L_30:
        /*009c*/ 	.byte	0x04, 0x36
        /*009e*/ 	.short	(.L_32 - .L_31)
.L_31:
        /*00a0*/ 	.word	0x00000008
.L_32:


//--------------------- .nv.callgraph             --------------------------
	.section	.nv.callgraph,"",@"SHT_CUDA_CALLGRAPH"
	.align	4
	.sectionentsize	8
	.align		4
        /*0000*/ 	.word	0x00000000
	.align		4
        /*0004*/ 	.word	0xffffffff
	.align		4
        /*0008*/ 	.word	0x00000000
	.align		4
        /*000c*/ 	.word	0xfffffffe
	.align		4
        /*0010*/ 	.word	0x00000000
	.align		4
        /*0014*/ 	.word	0xfffffffd
	.align		4
        /*0018*/ 	.word	0x00000000
	.align		4
        /*001c*/ 	.word	0xfffffffc


//--------------------- .nv.constant4             --------------------------
	.section	.nv.constant4,"a",@progbits
	.align	8
	.align		8
.nv.constant4:
        /*0000*/ 	.dword	__cudart_i2opi_f


//--------------------- .text._Z13render_kernelPhPK7_Sphere6_Planeiii --------------------------
	.section	.text._Z13render_kernelPhPK7_Sphere6_Planeiii,"ax",@progbits
	.align	128
        .global         _Z13render_kernelPhPK7_Sphere6_Planeiii
        .type           _Z13render_kernelPhPK7_Sphere6_Planeiii,@function
        .size           _Z13render_kernelPhPK7_Sphere6_Planeiii,(.L_x_424 - _Z13render_kernelPhPK7_Sphere6_Planeiii)
        .other          _Z13render_kernelPhPK7_Sphere6_Planeiii,@"STO_CUDA_ENTRY STV_DEFAULT"
_Z13render_kernelPhPK7_Sphere6_Planeiii:
.text._Z13render_kernelPhPK7_Sphere6_Planeiii:
[----:B------:R-:W-:Y:S01]  /*0000*/  LDC R1, c[0x0][0x37c] ;  /* 0x0000df00ff017b82 */ /* 0x000fe20000000800 */
[----:B------:R-:W0:Y:S07]  /*0010*/  S2R R0, SR_TID.X ;  /* 0x0000000000007919 */ /* 0x000e2e0000002100 */
[----:B------:R-:W0:Y:S01]  /*0020*/  S2UR UR4, SR_CTAID.X ;  /* 0x00000000000479c3 */ /* 0x000e220000002500 */
[----:B------:R-:W1:Y:S01]  /*0030*/  LDCU.64 UR8, c[0x0][0x3a8] ;  /* 0x00007500ff0877ac */ /* 0x000e620008000a00 */
[----:B------:R-:W2:Y:S06]  /*0040*/  S2R R3, SR_TID.Y ;  /* 0x0000000000037919 */ /* 0x000eac0000002200 */
[----:B------:R-:W0:Y:S08]  /*0050*/  LDC R15, c[0x0][0x360] ;  /* 0x0000d800ff0f7b82 */ /* 0x000e300000000800 */
[----:B------:R-:W2:Y:S08]  /*0060*/  S2UR UR5, SR_CTAID.Y ;  /* 0x00000000000579c3 */ /* 0x000eb00000002600 */
[----:B------:R-:W2:Y:S01]  /*0070*/  LDC R14, c[0x0][0x364] ;  /* 0x0000d900ff0e7b82 */ /* 0x000ea20000000800 */
[----:B0-----:R-:W-:-:S05]  /*0080*/  IMAD R15, R15, UR4, R0 ;  /* 0x000000040f0f7c24 */ /* 0x001fca000f8e0200 */
[----:B-1----:R-:W-:Y:S01]  /*0090*/  ISETP.GE.AND P0, PT, R15, UR9, PT ;  /* 0x000000090f007c0c */ /* 0x002fe2000bf06270 */
[----:B--2---:R-:W-:-:S05]  /*00a0*/  IMAD R14, R14, UR5, R3 ;  /* 0x000000050e0e7c24 */ /* 0x004fca000f8e0203 */
[----:B------:R-:W-:-:S13]  /*00b0*/  ISETP.GE.OR P0, PT, R14, UR8, P0 ;  /* 0x000000080e007c0c */ /* 0x000fda0008706670 */
[----:B------:R-:W-:Y:S05]  /*00c0*/  @P0 EXIT ;  /* 0x000000000000094d */ /* 0x000fea0003800000 */
[----:B------:R-:W0:Y:S01]  /*00d0*/  LDCU UR4, c[0x0][0x3b0] ;  /* 0x00007600ff0477ac */ /* 0x000e220008000800 */
[----:B------:R-:W-:Y:S01]  /*00e0*/  IMAD R29, R14, UR9, R15 ;  /* 0x000000090e1d7c24 */ /* 0x000fe2000f8e020f */
[----:B------:R-:W-:Y:S01]  /*00f0*/  CS2R R26, SRZ ;  /* 0x00000000001a7805 */ /* 0x000fe2000001ff00 */
[----:B------:R-:W-:Y:S01]  /*0100*/  IMAD.MOV.U32 R28, RZ, RZ, RZ ;  /* 0x000000ffff1c7224 */ /* 0x000fe200078e00ff */
[----:B------:R-:W1:Y:S01]  /*0110*/  LDCU.64 UR6, c[0x0][0x358] ;  /* 0x00006b00ff0677ac */ /* 0x000e620008000a00 */
[----:B0-----:R-:W-:-:S09]  /*0120*/  UISETP.GE.AND UP0, UPT, UR4, 0x1, UPT ;  /* 0x000000010400788c */ /* 0x001fd2000bf06270 */
[----:B-1----:R-:W-:Y:S05]  /*0130*/  BRA.U !UP0, `(.L_x_0) ;  /* 0x000000f908e47547 */ /* 0x002fea000b800000 */
[----:B------:R-:W0:Y:S01]  /*0140*/  LDC.64 R2, c[0x0][0x388] ;  /* 0x0000e200ff027b82 */ /* 0x000e220000000a00 */
[----:B------:R-:W1:Y:S07]  /*0150*/  LDCU.64 UR10, c[0x0][0x3a0] ;  /* 0x00007400ff0a77ac */ /* 0x000e6e0008000a00 */
[----:B------:R-:W1:Y:S08]  /*0160*/  LDC.64 R6, c[0x0][0x390] ;  /* 0x0000e400ff067b82 */ /* 0x000e700000000a00 */
[----:B------:R-:W2:Y:S01]  /*0170*/  LDC.64 R8, c[0x0][0x398] ;  /* 0x0000e600ff087b82 */ /* 0x000ea20000000a00 */
[----:B0-----:R-:W3:Y:S04]  /*0180*/  LDG.E R25, desc[UR6][R2.64+0x4] ;  /* 0x0000040602197981 */ /* 0x001ee8000c1e1900 */
[----:B------:R-:W4:Y:S04]  /*0190*/  LDG.E R24, desc[UR6][R2.64+0x14] ;  /* 0x0000140602187981 */ /* 0x000f28000c1e1900 */
[----:B------:R-:W4:Y:S04]  /*01a0*/  LDG.E R23, desc[UR6][R2.64] ;  /* 0x0000000602177981 */ /* 0x000f28000c1e1900 */
[----:B------:R-:W4:Y:S04]  /*01b0*/  LDG.E R22, desc[UR6][R2.64+0x10] ;  /* 0x0000100602167981 */ /* 0x000f28000c1e1900 */
[----:B------:R-:W4:Y:S04]  /*01c0*/  LDG.E R21, desc[UR6][R2.64+0x8] ;  /* 0x0000080602157981 */ /* 0x000f28000c1e1900 */
[----:B------:R-:W4:Y:S04]  /*01d0*/  LDG.E R20, desc[UR6][R2.64+0x18] ;  /* 0x0000180602147981 */ /* 0x000f28000c1e1900 */
[----:B------:R-:W4:Y:S04]  /*01e0*/  LDG.E R31, desc[UR6][R2.64+0xc] ;  /* 0x00000c06021f7981 */ /* 0x000f28000c1e1900 */
[----:B------:R-:W4:Y:S04]  /*01f0*/  LDG.E R32, desc[UR6][R2.64+0x1c] ;  /* 0x00001c0602207981 */ /* 0x000f28000c1e1900 */
[----:B------:R-:W4:Y:S01]  /*0200*/  LDG.E R33, desc[UR6][R2.64+0x2c] ;  /* 0x00002c0602217981 */ /* 0x000f22000c1e1900 */
[----:B------:R-:W-:-:S02]  /*0210*/  I2FP.F32.S32 R0, UR9 ;  /* 0x0000000900007c45 */ /* 0x000fc40008201400 */
[----:B------:R-:W-:Y:S01]  /*0220*/  I2FP.F32.U32 R4, UR4 ;  /* 0x0000000400047c45 */ /* 0x000fe20008201000 */
[----:B------:R-:W5:Y:S02]  /*0230*/  LDG.E R19, desc[UR6][R2.64+0x20] ;  /* 0x0000200602137981 */ /* 0x000f64000c1e1900 */
[----:B------:R-:W-:Y:S01]  /*0240*/  FMUL R0, R0, 0.5 ;  /* 0x3f00000000007820 */ /* 0x000fe20000400000 */
[----:B------:R-:W-:Y:S01]  /*0250*/  R2UR UR8, R4 ;  /* 0x00000000040872ca */ /* 0x000fe200000e0000 */
[----:B------:R-:W5:Y:S03]  /*0260*/  LDG.E R18, desc[UR6][R2.64+0x24] ;  /* 0x0000240602127981 */ /* 0x000f66000c1e1900 */
[----:B------:R-:W-:Y:S01]  /*0270*/  R2UR UR9, R0 ;  /* 0x00000000000972ca */ /* 0x000fe200000e0000 */
[----:B------:R0:W5:Y:S01]  /*0280*/  LDG.E R17, desc[UR6][R2.64+0x28] ;  /* 0x0000280602117981 */ /* 0x000162000c1e1900 */
[----:B-1----:R-:W-:Y:S01]  /*0290*/  FMUL R7, R7, UR10 ;  /* 0x0000000a07077c20 */ /* 0x002fe20008400000 */
[----:B------:R-:W-:-:S02]  /*02a0*/  I2FP.F32.S32 R15, R15 ;  /* 0x0000000f000f7245 */ /* 0x000fc40000201400 */
[----:B------:R-:W-:Y:S02]  /*02b0*/  CS2R R26, SRZ ;  /* 0x00000000001a7805 */ /* 0x000fe4000001ff00 */
[----:B------:R-:W-:Y:S01]  /*02c0*/  I2FP.F32.U32 R14, R14 ;  /* 0x0000000e000e7245 */ /* 0x000fe20000201000 */
[----:B--2---:R-:W-:Y:S01]  /*02d0*/  FFMA R7, R6, R9, R7 ;  /* 0x0000000906077223 */ /* 0x004fe20000000007 */
[----:B------:R-:W-:Y:S01]  /*02e0*/  IMAD.MOV.U32 R28, RZ, RZ, RZ ;  /* 0x000000ffff1c7224 */ /* 0x000fe200078e00ff */
[----:B------:R-:W-:Y:S01]  /*02f0*/  MOV R64, R29 ;  /* 0x0000001d00407202 */ /* 0x000fe20000000f00 */
[----:B------:R-:W-:Y:S01]  /*0300*/  UMOV UR4, URZ ;  /* 0x000000ff00047c82 */ /* 0x000fe20008000000 */
[----:B------:R-:W-:Y:S01]  /*0310*/  FFMA R16, R8, UR11, R7 ;  /* 0x0000000b08107c23 */ /* 0x000fe20008000007 */
[----:B---3--:R-:W-:Y:S01]  /*0320*/  FADD R4, RZ, -R25 ;  /* 0x80000019ff047221 */ /* 0x008fe20000000000 */
[----:B----4-:R-:W-:-:S03]  /*0330*/  FADD R5, RZ, -R24 ;  /* 0x80000018ff057221 */ /* 0x010fc60000000000 */
[----:B0-----:R-:W-:Y:S01]  /*0340*/  FMUL R3, R4, R4 ;  /* 0x0000000404037220 */ /* 0x001fe20000400000 */
[----:B------:R-:W-:Y:S01]  /*0350*/  FADD R0, RZ, -R23 ;  /* 0x80000017ff007221 */ /* 0x000fe20000000000 */
[----:B------:R-:W-:Y:S01]  /*0360*/  FMUL R5, R5, R5 ;  /* 0x0000000505057220 */ /* 0x000fe20000400000 */
[----:B------:R-:W-:Y:S02]  /*0370*/  FADD R2, RZ, -R22 ;  /* 0x80000016ff027221 */ /* 0x000fe40000000000 */
[----:B------:R-:W-:Y:S01]  /*0380*/  FFMA R3, R0, R0, R3 ;  /* 0x0000000000037223 */ /* 0x000fe20000000003 */
[----:B------:R-:W-:Y:S01]  /*0390*/  FMUL R0, RZ, UR10 ;  /* 0x0000000aff007c20 */ /* 0x000fe20008400000 */
[----:B------:R-:W-:Y:S01]  /*03a0*/  FFMA R5, R2, R2, R5 ;  /* 0x0000000202057223 */ /* 0x000fe20000000005 */
[----:B------:R-:W-:Y:S02]  /*03b0*/  FADD R2, RZ, -R21 ;  /* 0x80000015ff027221 */ /* 0x000fe40000000000 */
[----:B------:R-:W-:Y:S01]  /*03c0*/  FFMA R0, RZ, R9, R0 ;  /* 0x00000009ff007223 */ /* 0x000fe20000000000 */
[----:B------:R-:W-:Y:S01]  /*03d0*/  FADD R4, RZ, -R20 ;  /* 0x80000014ff047221 */ /* 0x000fe20000000000 */
[----:B------:R-:W-:-:S02]  /*03e0*/  FFMA R34, R2, R2, R3 ;  /* 0x0000000202227223 */ /* 0x000fc40000000003 */
[----:B------:R-:W-:Y:S01]  /*03f0*/  FFMA R3, RZ, UR11, R0 ;  /* 0x0000000bff037c23 */ /* 0x000fe20008000000 */
[----:B------:R-:W-:Y:S01]  /*0400*/  FFMA R5, R4, R4, R5 ;  /* 0x0000000404057223 */ /* 0x000fe20000000005 */
[----:B------:R-:W-:Y:S02]  /*0410*/  FMUL R31, R31, R31 ;  /* 0x0000001f1f1f7220 */ /* 0x000fe40000400000 */
[----:B------:R-:W-:Y:S01]  /*0420*/  FADD R0, -R16, R3 ;  /* 0x0000000310007221 */ /* 0x000fe20000000100 */
[----:B------:R-:W-:Y:S01]  /*0430*/  FMUL R32, R32, R32 ;  /* 0x0000002020207220 */ /* 0x000fe20000400000 */
[----:B------:R-:W-:Y:S01]  /*0440*/  FADD R34, -R34, R31 ;  /* 0x0000001f22227221 */ /* 0x000fe20000000100 */
[----:B------:R-:W-:Y:S02]  /*0450*/  FMUL R33, R33, R33 ;  /* 0x0000002121217220 */ /* 0x000fe40000400000 */
[----:B------:R-:W-:-:S07]  /*0460*/  FADD R35, -R5, R32 ;  /* 0x0000002005237221 */ /* 0x000fce0000000100 */
.L_x_403:
[----:B0-----:R-:W0:Y:S01]  /*0470*/  MUFU.RCP R5, UR8 ;  /* 0x0000000800057d08 */ /* 0x001e220008001000 */
[----:B-1----:R-:W1:Y:S01]  /*0480*/  LDCU UR5, c[0x0][0x3b0] ;  /* 0x00007600ff0577ac */ /* 0x002e620008000800 */
[----:B------:R-:W-:Y:S01]  /*0490*/  I2FP.F32.U32 R13, UR4 ;  /* 0x00000004000d7c45 */ /* 0x000fe20008201000 */
[----:B------:R-:W-:Y:S01]  /*04a0*/  IMAD.U32 R6, RZ, RZ, UR8 ;  /* 0x00000008ff067e24 */ /* 0x000fe2000f8e00ff */
[----:B------:R-:W-:-:S04]  /*04b0*/  UIADD3 UR4, UPT, UPT, UR4, 0x1, URZ ;  /* 0x0000000104047890 */ /* 0x000fc8000fffe0ff */
[----:B--2---:R-:W2:Y:S01]  /*04c0*/  FCHK P0, R13, UR8 ;  /* 0x000000080d007d02 */ /* 0x004ea20008000000 */
[----:B0-----:R-:W-:Y:S01]  /*04d0*/  FFMA R6, R5, -R6, 1 ;  /* 0x3f80000005067423 */ /* 0x001fe20000000806 */
[----:B-1----:R-:W-:-:S03]  /*04e0*/  UISETP.NE.AND UP0, UPT, UR4, UR5, UPT ;  /* 0x000000050400728c */ /* 0x002fc6000bf05270 */
[----:B------:R-:W-:-:S04]  /*04f0*/  FFMA R6, R5, R6, R5 ;  /* 0x0000000605067223 */ /* 0x000fc80000000005 */
[----:B------:R-:W-:-:S04]  /*0500*/  FFMA R5, R13, R6, RZ ;  /* 0x000000060d057223 */ /* 0x000fc800000000ff */
[----:B------:R-:W-:-:S04]  /*0510*/  FFMA R7, R5, -UR8, R13 ;  /* 0x8000000805077c23 */ /* 0x000fc8000800000d */
[----:B------:R-:W-:Y:S01]  /*0520*/  FFMA R12, R6, R7, R5 ;  /* 0x00000007060c7223 */ /* 0x000fe20000000005 */
[----:B--2---:R-:W-:Y:S06]  /*0530*/  @!P0 BRA `(.L_x_1) ;  /* 0x00000000000c8947 */ /* 0x004fec0003800000 */
[----:B------:R-:W-:Y:S01]  /*0540*/  IMAD.U32 R12, RZ, RZ, UR8 ;  /* 0x00000008ff0c7e24 */ /* 0x000fe2000f8e00ff */
[----:B------:R-:W-:-:S07]  /*0550*/  MOV R30, 0x570 ;  /* 0x00000570001e7802 */ /* 0x000fce0000000f00 */
[----:B-----5:R-:W-:Y:S05]  /*0560*/  CALL.REL.NOINC `($__internal_1_$__cuda_sm3x_div_rn_noftz_f32_slowpath) ;  /* 0x000000fc00347944 */ /* 0x020fea0003c00000 */
.L_x_1:
[----:B------:R-:W0:Y:S01]  /*0570*/  LDCU UR5, c[0x0][0x3a8] ;  /* 0x00007500ff0577ac */ /* 0x000e220008000800 */
[----:B------:R-:W-:Y:S01]  /*0580*/  FADD R12, R14, R12 ;  /* 0x0000000c0e0c7221 */ /* 0x000fe20000000000 */
[----:B------:R-:W-:Y:S01]  /*0590*/  BSSY.RECONVERGENT B2, `(.L_x_2) ;  /* 0x0000011000027945 */ /* 0x000fe20003800200 */
[----:B0-----:R-:W-:-:S05]  /*05a0*/  I2FP.F32.U32 R5, UR5 ;  /* 0x0000000500057c45 */ /* 0x001fca0008201000 */
[----:B------:R-:W-:-:S04]  /*05b0*/  FMUL R6, R5, 0.5 ;  /* 0x3f00000005067820 */ /* 0x000fc80000400000 */
[----:B------:R-:W0:Y:S01]  /*05c0*/  MUFU.RCP R5, R6 ;  /* 0x0000000600057308 */ /* 0x000e220000001000 */
[----:B------:R-:W-:-:S07]  /*05d0*/  FADD R13, R12, -R6 ;  /* 0x800000060c0d7221 */ /* 0x000fce0000000000 */
[----:B------:R-:W1:Y:S01]  /*05e0*/  FCHK P0, -R13, R6 ;  /* 0x000000060d007302 */ /* 0x000e620000000100 */
[----:B0-----:R-:W-:-:S04]  /*05f0*/  FFMA R8, -R6, R5, 1 ;  /* 0x3f80000006087423 */ /* 0x001fc80000000105 */
[----:B------:R-:W-:-:S04]  /*0600*/  FFMA R8, R5, R8, R5 ;  /* 0x0000000805087223 */ /* 0x000fc80000000005 */
[----:B------:R-:W-:-:S04]  /*0610*/  FFMA R5, -R13, R8, RZ ;  /* 0x000000080d057223 */ /* 0x000fc800000001ff */
[----:B------:R-:W-:-:S04]  /*0620*/  FFMA R36, -R6, R5, -R13 ;  /* 0x0000000506247223 */ /* 0x000fc8000000090d */
[----:B------:R-:W-:Y:S01]  /*0630*/  FFMA R36, R8, R36, R5 ;  /* 0x0000002408247223 */ /* 0x000fe20000000005 */
[----:B-1----:R-:W-:Y:S06]  /*0640*/  @!P0 BRA `(.L_x_3) ;  /* 0x0000000000148947 */ /* 0x002fec0003800000 */
[----:B------:R-:W-:Y:S01]  /*0650*/  FADD R13, -R13, -RZ ;  /* 0x800000ff0d0d7221 */ /* 0x000fe20000000100 */
[----:B------:R-:W-:Y:S02]  /*0660*/  MOV R12, R6 ;  /* 0x00000006000c7202 */ /* 0x000fe40000000f00 */
[----:B------:R-:W-:-:S07]  /*0670*/  MOV R30, 0x690 ;  /* 0x00000690001e7802 */ /* 0x000fce0000000f00 */
[----:B-----5:R-:W-:Y:S05]  /*0680*/  CALL.REL.NOINC `($__internal_1_$__cuda_sm3x_div_rn_noftz_f32_slowpath) ;  /* 0x000000f800ec7944 */ /* 0x020fea0003c00000 */
[----:B------:R-:W-:-:S07]  /*0690*/  IMAD.MOV.U32 R36, RZ, RZ, R12 ;  /* 0x000000ffff247224 */ /* 0x000fce00078e000c */
.L_x_3:
[----:B------:R-:W-:Y:S05]  /*06a0*/  BSYNC.RECONVERGENT B2 ;  /* 0x0000000000027941 */ /* 0x000fea0003800200 */
.L_x_2:
[----:B------:R-:W-:-:S05]  /*06b0*/  UMOV UR5, URZ ;  /* 0x000000ff00057c82 */ /* 0x000fca0008000000 */
.L_x_402:
        /* <DEDUP_REMOVED lines=13> */
[----:B------:R-:W-:Y:S02]  /*0790*/  MOV R12, UR8 ;  /* 0x00000008000c7c02 */ /* 0x000fe40008000f00 */
[----:B------:R-:W-:-:S07]  /*07a0*/  MOV R30, 0x7c0 ;  /* 0x000007c0001e7802 */ /* 0x000fce0000000f00 */
[----:B-----5:R-:W-:Y:S05]  /*07b0*/  CALL.REL.NOINC `($__internal_1_$__cuda_sm3x_div_rn_noftz_f32_slowpath) ;  /* 0x000000f800a07944 */ /* 0x020fea0003c00000 */
.L_x_4:
[----:B------:R-:W0:Y:S01]  /*07c0*/  MUFU.RCP R5, UR9 ;  /* 0x0000000900057d08 */ /* 0x000e220008001000 */
[----:B------:R-:W-:Y:S01]  /*07d0*/  FADD R12, R15, R12 ;  /* 0x0000000c0f0c7221 */ /* 0x000fe20000000000 */
[----:B------:R-:W-:Y:S01]  /*07e0*/  IMAD.U32 R6, RZ, RZ, UR9 ;  /* 0x00000009ff067e24 */ /* 0x000fe2000f8e00ff */
[----:B------:R-:W-:Y:S02]  /*07f0*/  BSSY.RECONVERGENT B2, `(.L_x_5) ;  /* 0x000000d000027945 */ /* 0x000fe40003800200 */
[----:B------:R-:W-:-:S04]  /*0800*/  FADD R13, R12, -UR9 ;  /* 0x800000090c0d7e21 */ /* 0x000fc80008000000 */
[----:B------:R-:W1:Y:S01]  /*0810*/  FCHK P0, R13, UR9 ;  /* 0x000000090d007d02 */ /* 0x000e620008000000 */
[----:B0-----:R-:W-:-:S04]  /*0820*/  FFMA R6, R5, -R6, 1 ;  /* 0x3f80000005067423 */ /* 0x001fc80000000806 */
[----:B------:R-:W-:-:S04]  /*0830*/  FFMA R6, R5, R6, R5 ;  /* 0x0000000605067223 */ /* 0x000fc80000000005 */
[----:B------:R-:W-:-:S04]  /*0840*/  FFMA R5, R13, R6, RZ ;  /* 0x000000060d057223 */ /* 0x000fc800000000ff */
[----:B------:R-:W-:-:S04]  /*0850*/  FFMA R7, R5, -UR9, R13 ;  /* 0x8000000905077c23 */ /* 0x000fc8000800000d */
[----:B------:R-:W-:Y:S01]  /*0860*/  FFMA R40, R6, R7, R5 ;  /* 0x0000000706287223 */ /* 0x000fe20000000005 */
[----:B-1----:R-:W-:Y:S06]  /*0870*/  @!P0 BRA `(.L_x_6) ;  /* 0x0000000000108947 */ /* 0x002fec0003800000 */
[----:B------:R-:W-:Y:S01]  /*0880*/  IMAD.U32 R12, RZ, RZ, UR9 ;  /* 0x00000009ff0c7e24 */ /* 0x000fe2000f8e00ff */
[----:B------:R-:W-:-:S07]  /*0890*/  MOV R30, 0x8b0 ;  /* 0x000008b0001e7802 */ /* 0x000fce0000000f00 */
[----:B-----5:R-:W-:Y:S05]  /*08a0*/  CALL.REL.NOINC `($__internal_1_$__cuda_sm3x_div_rn_noftz_f32_slowpath) ;  /* 0x000000f800647944 */ /* 0x020fea0003c00000 */
[----:B------:R-:W-:-:S07]  /*08b0*/  MOV R40, R12 ;  /* 0x0000000c00287202 */ /* 0x000fce0000000f00 */
.L_x_6:
[----:B------:R-:W-:Y:S05]  /*08c0*/  BSYNC.RECONVERGENT B2 ;  /* 0x0000000000027941 */ /* 0x000fea0003800200 */
.L_x_5:
[----:B------:R-:W-:Y:S01]  /*08d0*/  FMUL R5, R40, R40 ;  /* 0x0000002828057220 */ /* 0x000fe20000400000 */
[----:B------:R-:W-:Y:S03]  /*08e0*/  BSSY.RECONVERGENT B0, `(.L_x_7) ;  /* 0x000000f000007945 */ /* 0x000fe60003800200 */
[----:B------:R-:W-:-:S04]  /*08f0*/  FFMA R5, R36, R36, R5 ;  /* 0x0000002424057223 */ /* 0x000fc80000000005 */
[----:B------:R-:W-:-:S04]  /*0900*/  FADD R13, R5, 1 ;  /* 0x3f800000050d7421 */ /* 0x000fc80000000000 */
[----:B------:R-:W-:Y:S01]  /*0910*/  VIADD R5, R13, 0xf3000000 ;  /* 0xf30000000d057836 */ /* 0x000fe20000000000 */
[----:B------:R0:W1:Y:S04]  /*0920*/  MUFU.RSQ R6, R13 ;  /* 0x0000000d00067308 */ /* 0x0000680000001400 */
[----:B------:R-:W-:-:S13]  /*0930*/  ISETP.GT.U32.AND P0, PT, R5, 0x727fffff, PT ;  /* 0x727fffff0500780c */ /* 0x000fda0003f04070 */
[----:B01----:R-:W-:Y:S05]  /*0940*/  @!P0 BRA `(.L_x_8) ;  /* 0x0000000000108947 */ /* 0x003fea0003800000 */
[----:B------:R-:W-:-:S07]  /*0950*/  MOV R12, 0x970 ;  /* 0x00000970000c7802 */ /* 0x000fce0000000f00 */
[----:B-----5:R-:W-:Y:S05]  /*0960*/  CALL.REL.NOINC `($__internal_0_$__cuda_sm20_sqrt_rn_f32_slowpath) ;  /* 0x000000f400e07944 */ /* 0x020fea0003c00000 */
[----:B------:R-:W-:Y:S01]  /*0970*/  IMAD.MOV.U32 R5, RZ, RZ, R67 ;  /* 0x000000ffff057224 */ /* 0x000fe200078e0043 */
[----:B------:R-:W-:Y:S06]  /*0980*/  BRA `(.L_x_9) ;  /* 0x0000000000107947 */ /* 0x000fec0003800000 */
.L_x_8:
[----:B------:R-:W-:Y:S01]  /*0990*/  FMUL.FTZ R5, R13, R6 ;  /* 0x000000060d057220 */ /* 0x000fe20000410000 */
[----:B------:R-:W-:-:S03]  /*09a0*/  FMUL.FTZ R7, R6, 0.5 ;  /* 0x3f00000006077820 */ /* 0x000fc60000410000 */
[----:B------:R-:W-:-:S04]  /*09b0*/  FFMA R6, -R5, R5, R13 ;  /* 0x0000000505067223 */ /* 0x000fc8000000010d */
[----:B------:R-:W-:-:S07]  /*09c0*/  FFMA R5, R6, R7, R5 ;  /* 0x0000000706057223 */ /* 0x000fce0000000005 */
.L_x_9:
[----:B------:R-:W-:Y:S05]  /*09d0*/  BSYNC.RECONVERGENT B0 ;  /* 0x0000000000007941 */ /* 0x000fea0003800200 */
.L_x_7:
[----:B------:R-:W-:Y:S01]  /*09e0*/  FSETP.GT.AND P0, PT, |R5|, 9.9999998377515902427e-18, PT ;  /* 0x233877aa0500780b */ /* 0x000fe20003f04200 */
[----:B------:R-:W-:Y:S01]  /*09f0*/  BSSY.RECONVERGENT B2, `(.L_x_10) ;  /* 0x0000033000027945 */ /* 0x000fe20003800200 */
[----:B------:R-:W-:Y:S02]  /*0a00*/  HFMA2 R10, -RZ, RZ, -1.875, 0 ;  /* 0xbf800000ff0a7431 */ /* 0x000fe400000001ff */
[----:B------:R-:W-:-:S09]  /*0a10*/  IMAD.MOV.U32 R8, RZ, RZ, R36 ;  /* 0x000000ffff087224 */ /* 0x000fd200078e0024 */
[----:B------:R-:W-:Y:S05]  /*0a20*/  @!P0 BRA `(.L_x_11) ;  /* 0x0000000000bc8947 */ /* 0x000fea0003800000 */
[----:B------:R-:W0:Y:S01]  /*0a30*/  MUFU.RCP R6, R5 ;  /* 0x0000000500067308 */ /* 0x000e220000001000 */
[----:B------:R-:W-:Y:S07]  /*0a40*/  BSSY.RECONVERGENT B3, `(.L_x_12) ;  /* 0x000000c000037945 */ /* 0x000fee0003800200 */
[----:B------:R-:W1:Y:S01]  /*0a50*/  FCHK P0, R40, R5 ;  /* 0x0000000528007302 */ /* 0x000e620000000000 */
[----:B0-----:R-:W-:-:S04]  /*0a60*/  FFMA R7, R6, -R5, 1 ;  /* 0x3f80000006077423 */ /* 0x001fc80000000805 */
[----:B------:R-:W-:-:S04]  /*0a70*/  FFMA R7, R6, R7, R6 ;  /* 0x0000000706077223 */ /* 0x000fc80000000006 */
[----:B------:R-:W-:-:S04]  /*0a80*/  FFMA R6, R40, R7, RZ ;  /* 0x0000000728067223 */ /* 0x000fc800000000ff */
[----:B------:R-:W-:-:S04]  /*0a90*/  FFMA R8, R6, -R5, R40 ;  /* 0x8000000506087223 */ /* 0x000fc80000000028 */
[----:B------:R-:W-:Y:S01]  /*0aa0*/  FFMA R12, R7, R8, R6 ;  /* 0x00000008070c7223 */ /* 0x000fe20000000006 */
[----:B-1----:R-:W-:Y:S06]  /*0ab0*/  @!P0 BRA `(.L_x_13) ;  /* 0x0000000000108947 */ /* 0x002fec0003800000 */
[----:B------:R-:W-:Y:S01]  /*0ac0*/  IMAD.MOV.U32 R13, RZ, RZ, R40 ;  /* 0x000000ffff0d7224 */ /* 0x000fe200078e0028 */
[----:B------:R-:W-:Y:S02]  /*0ad0*/  MOV R12, R5 ;  /* 0x00000005000c7202 */ /* 0x000fe40000000f00 */
[----:B------:R-:W-:-:S07]  /*0ae0*/  MOV R30, 0xb00 ;  /* 0x00000b00001e7802 */ /* 0x000fce0000000f00 */
[----:B-----5:R-:W-:Y:S05]  /*0af0*/  CALL.REL.NOINC `($__internal_1_$__cuda_sm3x_div_rn_noftz_f32_slowpath) ;  /* 0x000000f400d07944 */ /* 0x020fea0003c00000 */
.L_x_13:
[----:B------:R-:W-:Y:S05]  /*0b00*/  BSYNC.RECONVERGENT B3 ;  /* 0x0000000000037941 */ /* 0x000fea0003800200 */
.L_x_12:
[----:B------:R-:W0:Y:S01]  /*0b10*/  MUFU.RCP R6, R5 ;  /* 0x0000000500067308 */ /* 0x000e220000001000 */
[----:B------:R-:W-:Y:S01]  /*0b20*/  BSSY.RECONVERGENT B3, `(.L_x_14) ;  /* 0x000000e000037945 */ /* 0x000fe20003800200 */
[----:B------:R-:W-:-:S06]  /*0b30*/  IMAD.MOV.U32 R40, RZ, RZ, R12 ;  /* 0x000000ffff287224 */ /* 0x000fcc00078e000c */
        /* <DEDUP_REMOVED lines=11> */
[----:B------:R-:W-:-:S07]  /*0bf0*/  IMAD.MOV.U32 R8, RZ, RZ, R12 ;  /* 0x000000ffff087224 */ /* 0x000fce00078e000c */
.L_x_15:
[----:B------:R-:W-:Y:S05]  /*0c00*/  BSYNC.RECONVERGENT B3 ;  /* 0x0000000000037941 */ /* 0x000fea0003800200 */
.L_x_14:
[----:B------:R-:W0:Y:S01]  /*0c10*/  MUFU.RCP R6, R5 ;  /* 0x0000000500067308 */ /* 0x000e220000001000 */
[----:B------:R-:W-:Y:S01]  /*0c20*/  UMOV UR10, 0x3f800000 ;  /* 0x3f800000000a7882 */ /* 0x000fe20000000000 */
[----:B------:R-:W-:Y:S01]  /*0c30*/  BSSY.RECONVERGENT B3, `(.L_x_11) ;  /* 0x000000e000037945 */ /* 0x000fe20003800200 */
[----:B------:R-:W-:-:S05]  /*0c40*/  IMAD.U32 R12, RZ, RZ, UR10 ;  /* 0x0000000aff0c7e24 */ /* 0x000fca000f8e00ff */
[----:B------:R-:W1:Y:S01]  /*0c50*/  FCHK P0, -R12, R5 ;  /* 0x000000050c007302 */ /* 0x000e620000000100 */
[----:B0-----:R-:W-:-:S04]  /*0c60*/  FFMA R7, R6, -R5, 1 ;  /* 0x3f80000006077423 */ /* 0x001fc80000000805 */
[----:B------:R-:W-:-:S04]  /*0c70*/  FFMA R6, R6, R7, R6 ;  /* 0x0000000706067223 */ /* 0x000fc80000000006 */
[----:B------:R-:W-:-:S04]  /*0c80*/  FFMA R7, R6, -1, RZ ;  /* 0xbf80000006077823 */ /* 0x000fc800000000ff */
[----:B------:R-:W-:-:S04]  /*0c90*/  FFMA R10, R7, -R5, -1 ;  /* 0xbf800000070a7423 */ /* 0x000fc80000000805 */
[----:B------:R-:W-:Y:S01]  /*0ca0*/  FFMA R10, R6, R10, R7 ;  /* 0x0000000a060a7223 */ /* 0x000fe20000000007 */
[----:B-1----:R-:W-:Y:S06]  /*0cb0*/  @!P0 BRA `(.L_x_16) ;  /* 0x0000000000148947 */ /* 0x002fec0003800000 */
[----:B------:R-:W-:Y:S01]  /*0cc0*/  MOV R12, R5 ;  /* 0x00000005000c7202 */ /* 0x000fe20000000f00 */
[----:B------:R-:W-:Y:S01]  /*0cd0*/  IMAD.MOV.U32 R13, RZ, RZ, -0x40800000 ;  /* 0xbf800000ff0d7424 */ /* 0x000fe200078e00ff */
[----:B------:R-:W-:-:S07]  /*0ce0*/  MOV R30, 0xd00 ;  /* 0x00000d00001e7802 */ /* 0x000fce0000000f00 */
[----:B-----5:R-:W-:Y:S05]  /*0cf0*/  CALL.REL.NOINC `($__internal_1_$__cuda_sm3x_div_rn_noftz_f32_slowpath) ;  /* 0x000000f400507944 */ /* 0x020fea0003c00000 */
[----:B------:R-:W-:-:S07]  /*0d00*/  IMAD.MOV.U32 R10, RZ, RZ, R12 ;  /* 0x000000ffff0a7224 */ /* 0x000fce00078e000c */
.L_x_16:
[----:B------:R-:W-:Y:S05]  /*0d10*/  BSYNC.RECONVERGENT B3 ;  /* 0x0000000000037941 */ /* 0x000fea0003800200 */
.L_x_11:
[----:B------:R-:W-:Y:S05]  /*0d20*/  BSYNC.RECONVERGENT B2 ;  /* 0x0000000000027941 */ /* 0x000fea0003800200 */
.L_x_10:
[----:B------:R-:W-:Y:S01]  /*0d30*/  FADD R5, RZ, -R25 ;  /* 0x80000019ff057221 */ /* 0x000fe20000000000 */
[----:B------:R-:W-:Y:S01]  /*0d40*/  FADD R6, RZ, -R23 ;  /* 0x80000017ff067221 */ /* 0x000fe20000000000 */
[----:B------:R-:W-:Y:S01]  /*0d50*/  FADD R12, RZ, -R21 ;  /* 0x80000015ff0c7221 */ /* 0x000fe20000000000 */
[----:B------:R-:W-:Y:S01]  /*0d60*/  BSSY.RECONVERGENT B2, `(.L_x_17) ;  /* 0x0000063000027945 */ /* 0x000fe20003800200 */
[----:B------:R-:W-:Y:S01]  /*0d70*/  FMUL R5, R5, R8 ;  /* 0x0000000805057220 */ /* 0x000fe20000400000 */
[----:B------:R-:W-:-:S03]  /*0d80*/  HFMA2 R7, -RZ, RZ, 0, 0 ;  /* 0x00000000ff077431 */ /* 0x000fc600000001ff */
[----:B------:R-:W-:Y:S01]  /*0d90*/  FFMA R5, R6, R40, R5 ;  /* 0x0000002806057223 */ /* 0x000fe20000000005 */
[----:B------:R-:W-:-:S03]  /*0da0*/  IMAD.MOV.U32 R6, RZ, RZ, 0x5bb1a2bc ;  /* 0x5bb1a2bcff067424 */ /* 0x000fc600078e00ff */
[----:B------:R-:W-:-:S04]  /*0db0*/  FFMA R9, R12, R10, R5 ;  /* 0x0000000a0c097223 */ /* 0x000fc80000000005 */
[----:B------:R-:W-:-:S05]  /*0dc0*/  FFMA R13, R9, R9, R34 ;  /* 0x00000009090d7223 */ /* 0x000fca0000000022 */
[----:B------:R-:W-:-:S13]  /*0dd0*/  FSETP.GT.AND P0, PT, R13, RZ, PT ;  /* 0x000000ff0d00720b */ /* 0x000fda0003f04000 */
[----:B------:R-:W-:Y:S05]  /*0de0*/  @!P0 BRA `(.L_x_18) ;  /* 0x0000000400688947 */ /* 0x000fea0003800000 */
[----:B------:R-:W-:Y:S01]  /*0df0*/  VIADD R5, R13, 0xf3000000 ;  /* 0xf30000000d057836 */ /* 0x000fe20000000000 */
[----:B------:R0:W1:Y:S01]  /*0e00*/  MUFU.RSQ R12, R13 ;  /* 0x0000000d000c7308 */ /* 0x0000620000001400 */
[----:B------:R-:W-:Y:S03]  /*0e10*/  BSSY.RECONVERGENT B0, `(.L_x_19) ;  /* 0x000000a000007945 */ /* 0x000fe60003800200 */
[----:B------:R-:W-:-:S13]  /*0e20*/  ISETP.GT.U32.AND P0, PT, R5, 0x727fffff, PT ;  /* 0x727fffff0500780c */ /* 0x000fda0003f04070 */
[----:B01----:R-:W-:Y:S05]  /*0e30*/  @!P0 BRA `(.L_x_20) ;  /* 0x00000000000c8947 */ /* 0x003fea0003800000 */
[----:B------:R-:W-:-:S07]  /*0e40*/  MOV R12, 0xe60 ;  /* 0x00000e60000c7802 */ /* 0x000fce0000000f00 */
[----:B-----5:R-:W-:Y:S05]  /*0e50*/  CALL.REL.NOINC `($__internal_0_$__cuda_sm20_sqrt_rn_f32_slowpath) ;  /* 0x000000f000a47944 */ /* 0x020fea0003c00000 */
[----:B------:R-:W-:Y:S05]  /*0e60*/  BRA `(.L_x_21) ;  /* 0x0000000000107947 */ /* 0x000fea0003800000 */
.L_x_20:
[----:B------:R-:W-:Y:S01]  /*0e70*/  FMUL.FTZ R67, R13, R12 ;  /* 0x0000000c0d437220 */ /* 0x000fe20000410000 */
[----:B------:R-:W-:-:S03]  /*0e80*/  FMUL.FTZ R5, R12, 0.5 ;  /* 0x3f0000000c057820 */ /* 0x000fc60000410000 */
[----:B------:R-:W-:-:S04]  /*0e90*/  FFMA R12, -R67, R67, R13 ;  /* 0x00000043430c7223 */ /* 0x000fc8000000010d */
[----:B------:R-:W-:-:S07]  /*0ea0*/  FFMA R67, R12, R5, R67 ;  /* 0x000000050c437223 */ /* 0x000fce0000000043 */
.L_x_21:
[----:B------:R-:W-:Y:S05]  /*0eb0*/  BSYNC.RECONVERGENT B0 ;  /* 0x0000000000007941 */ /* 0x000fea0003800200 */
.L_x_19:
[----:B------:R-:W-:-:S05]  /*0ec0*/  FADD R5, -R9, -R67 ;  /* 0x8000004309057221 */ /* 0x000fca0000000100 */
[----:B------:R-:W-:-:S04]  /*0ed0*/  FSETP.GEU.AND P0, PT, R5, 9.99999984306749440000e+16, PT ;  /* 0x5bb1a2bc0500780b */ /* 0x000fc80003f0e000 */
[----:B------:R-:W-:-:S13]  /*0ee0*/  FSETP.LEU.OR P0, PT, -R9, R67, P0 ;  /* 0x000000430900720b */ /* 0x000fda000070b500 */
[----:B------:R-:W-:Y:S05]  /*0ef0*/  @P0 BRA `(.L_x_18) ;  /* 0x0000000400240947 */ /* 0x000fea0003800000 */
[C---:B------:R-:W-:Y:S01]  /*0f00*/  FFMA R37, R5.reuse, R8, RZ ;  /* 0x0000000805257223 */ /* 0x040fe200000000ff */
[C---:B------:R-:W-:Y:S01]  /*0f10*/  FFMA R38, R5.reuse, R40, RZ ;  /* 0x0000002805267223 */ /* 0x040fe200000000ff */
[----:B------:R-:W-:Y:S01]  /*0f20*/  FFMA R39, R5, R10, RZ ;  /* 0x0000000a05277223 */ /* 0x000fe200000000ff */
[----:B------:R-:W-:Y:S01]  /*0f30*/  BSSY.RECONVERGENT B0, `(.L_x_22) ;  /* 0x0000013000007945 */ /* 0x000fe20003800200 */
[----:B------:R-:W-:Y:S01]  /*0f40*/  FADD R2, -R25, R37 ;  /* 0x0000002519027221 */ /* 0x000fe20000000100 */
[----:B------:R-:W-:Y:S01]  /*0f50*/  FADD R3, -R23, R38 ;  /* 0x0000002617037221 */ /* 0x000fe20000000100 */
[----:B------:R-:W-:Y:S02]  /*0f60*/  FADD R4, -R21, R39 ;  /* 0x0000002715047221 */ /* 0x000fe40000000100 */
[----:B------:R-:W-:-:S04]  /*0f70*/  FMUL R6, R2, R2 ;  /* 0x0000000202067220 */ /* 0x000fc80000400000 */
[----:B------:R-:W-:-:S04]  /*0f80*/  FFMA R7, R3, R3, R6 ;  /* 0x0000000303077223 */ /* 0x000fc80000000006 */
[----:B------:R-:W-:-:S04]  /*0f90*/  FFMA R13, R4, R4, R7 ;  /* 0x00000004040d7223 */ /* 0x000fc80000000007 */
[----:B------:R0:W1:Y:S01]  /*0fa0*/  MUFU.RSQ R6, R13 ;  /* 0x0000000d00067308 */ /* 0x0000620000001400 */
[----:B------:R-:W-:-:S04]  /*0fb0*/  IADD3 R7, PT, PT, R13, -0xd000000, RZ ;  /* 0xf30000000d077810 */ /* 0x000fc80007ffe0ff */
[----:B------:R-:W-:-:S13]  /*0fc0*/  ISETP.GT.U32.AND P0, PT, R7, 0x727fffff, PT ;  /* 0x727fffff0700780c */ /* 0x000fda0003f04070 */
[----:B01----:R-:W-:Y:S05]  /*0fd0*/  @!P0 BRA `(.L_x_23) ;  /* 0x0000000000108947 */ /* 0x003fea0003800000 */
[----:B------:R-:W-:-:S07]  /*0fe0*/  MOV R12, 0x1000 ;  /* 0x00001000000c7802 */ /* 0x000fce0000000f00 */
[----:B-----5:R-:W-:Y:S05]  /*0ff0*/  CALL.REL.NOINC `($__internal_0_$__cuda_sm20_sqrt_rn_f32_slowpath) ;  /* 0x000000f0003c7944 */ /* 0x020fea0003c00000 */
[----:B------:R-:W-:Y:S01]  /*1000*/  IMAD.MOV.U32 R9, RZ, RZ, R67 ;  /* 0x000000ffff097224 */ /* 0x000fe200078e0043 */
[----:B------:R-:W-:Y:S06]  /*1010*/  BRA `(.L_x_24) ;  /* 0x0000000000107947 */ /* 0x000fec0003800000 */
.L_x_23:
[----:B------:R-:W-:Y:S01]  /*1020*/  FMUL.FTZ R9, R13, R6 ;  /* 0x000000060d097220 */ /* 0x000fe20000410000 */
[----:B------:R-:W-:-:S03]  /*1030*/  FMUL.FTZ R7, R6, 0.5 ;  /* 0x3f00000006077820 */ /* 0x000fc60000410000 */
[----:B------:R-:W-:-:S04]  /*1040*/  FFMA R6, -R9, R9, R13 ;  /* 0x0000000909067223 */ /* 0x000fc8000000010d */
[----:B------:R-:W-:-:S07]  /*1050*/  FFMA R9, R6, R7, R9 ;  /* 0x0000000706097223 */ /* 0x000fce0000000009 */
.L_x_24:
[----:B------:R-:W-:Y:S05]  /*1060*/  BSYNC.RECONVERGENT B0 ;  /* 0x0000000000007941 */ /* 0x000fea0003800200 */
.L_x_22:
[----:B------:R-:W-:Y:S01]  /*1070*/  FSETP.GT.AND P0, PT, |R9|, 9.9999998377515902427e-18, PT ;  /* 0x233877aa0900780b */ /* 0x000fe20003f04200 */
[----:B------:R-:W-:Y:S01]  /*1080*/  IMAD.MOV.U32 R7, RZ, RZ, 0x1 ;  /* 0x00000001ff077424 */ /* 0x000fe200078e00ff */
[----:B------:R-:W-:-:S11]  /*1090*/  MOV R6, R5 ;  /* 0x0000000500067202 */ /* 0x000fd60000000f00 */
        /* <DEDUP_REMOVED lines=11> */
[----:B------:R-:W-:Y:S01]  /*1150*/  MOV R30, 0x1180 ;  /* 0x00001180001e7802 */ /* 0x000fe20000000f00 */
[----:B------:R-:W-:-:S07]  /*1160*/  IMAD.MOV.U32 R12, RZ, RZ, R9 ;  /* 0x000000ffff0c7224 */ /* 0x000fce00078e0009 */
[----:B-----5:R-:W-:Y:S05]  /*1170*/  CALL.REL.NOINC `($__internal_1_$__cuda_sm3x_div_rn_noftz_f32_slowpath) ;  /* 0x000000f000307944 */ /* 0x020fea0003c00000 */
.L_x_26:
[----:B------:R-:W-:Y:S05]  /*1180*/  BSYNC.RECONVERGENT B3 ;  /* 0x0000000000037941 */ /* 0x000fea0003800200 */
.L_x_25:
[----:B------:R-:W0:Y:S01]  /*1190*/  MUFU.RCP R6, R9 ;  /* 0x0000000900067308 */ /* 0x000e220000001000 */
[----:B------:R-:W-:Y:S07]  /*11a0*/  BSSY.RECONVERGENT B3, `(.L_x_27) ;  /* 0x000000d000037945 */ /* 0x000fee0003800200 */
[----:B------:R-:W1:Y:S01]  /*11b0*/  FCHK P0, R2, R9 ;  /* 0x0000000902007302 */ /* 0x000e620000000000 */
[----:B0-----:R-:W-:-:S04]  /*11c0*/  FFMA R3, R6, -R9, 1 ;  /* 0x3f80000006037423 */ /* 0x001fc80000000809 */
[----:B------:R-:W-:Y:S01]  /*11d0*/  FFMA R30, R6, R3, R6 ;  /* 0x00000003061e7223 */ /* 0x000fe20000000006 */
[----:B------:R-:W-:-:S03]  /*11e0*/  MOV R3, R12 ;  /* 0x0000000c00037202 */ /* 0x000fc60000000f00 */
        /* <DEDUP_REMOVED lines=8> */
.L_x_28:
[----:B------:R-:W-:Y:S05]  /*1270*/  BSYNC.RECONVERGENT B3 ;  /* 0x0000000000037941 */ /* 0x000fea0003800200 */
.L_x_27:
        /* <DEDUP_REMOVED lines=14> */
.L_x_30:
[----:B------:R-:W-:Y:S05]  /*1360*/  BSYNC.RECONVERGENT B3 ;  /* 0x0000000000037941 */ /* 0x000fea0003800200 */
.L_x_29:
[----:B------:R-:W-:Y:S01]  /*1370*/  MOV R4, R12 ;  /* 0x0000000c00047202 */ /* 0x000fe20000000f00 */
[----:B------:R-:W-:-:S07]  /*1380*/  IMAD.MOV.U32 R6, RZ, RZ, R5 ;  /* 0x000000ffff067224 */ /* 0x000fce00078e0005 */
.L_x_18:
[----:B------:R-:W-:Y:S05]  /*1390*/  BSYNC.RECONVERGENT B2 ;  /* 0x0000000000027941 */ /* 0x000fea0003800200 */
.L_x_17:
[----:B------:R-:W-:Y:S01]  /*13a0*/  FADD R5, RZ, -R24 ;  /* 0x80000018ff057221 */ /* 0x000fe20000000000 */
[----:B------:R-:W-:Y:S01]  /*13b0*/  FADD R12, RZ, -R22 ;  /* 0x80000016ff0c7221 */ /* 0x000fe20000000000 */
[----:B------:R-:W-:Y:S01]  /*13c0*/  FADD R42, RZ, -R20 ;  /* 0x80000014ff2a7221 */ /* 0x000fe20000000000 */
[----:B------:R-:W-:Y:S01]  /*13d0*/  BSSY.RECONVERGENT B2, `(.L_x_31) ;  /* 0x0000061000027945 */ /* 0x000fe20003800200 */
[----:B------:R-:W-:-:S04]  /*13e0*/  FMUL R5, R5, R8 ;  /* 0x0000000805057220 */ /* 0x000fc80000400000 */
[----:B------:R-:W-:-:S04]  /*13f0*/  FFMA R5, R12, R40, R5 ;  /* 0x000000280c057223 */ /* 0x000fc80000000005 */
        /* <DEDUP_REMOVED lines=12> */
.L_x_34:
[----:B------:R-:W-:Y:S01]  /*14c0*/  FMUL.FTZ R67, R13, R12 ;  /* 0x0000000c0d437220 */ /* 0x000fe20000410000 */
[----:B------:R-:W-:-:S03]  /*14d0*/  FMUL.FTZ R5, R12, 0.5 ;  /* 0x3f0000000c057820 */ /* 0x000fc60000410000 */
[----:B------:R-:W-:-:S04]  /*14e0*/  FFMA R12, -R67, R67, R13 ;  /* 0x00000043430c7223 */ /* 0x000fc8000000010d */
[----:B------:R-:W-:-:S07]  /*14f0*/  FFMA R67, R12, R5, R67 ;  /* 0x000000050c437223 */ /* 0x000fce0000000043 */
.L_x_35:
[----:B------:R-:W-:Y:S05]  /*1500*/  BSYNC.RECONVERGENT B0 ;  /* 0x0000000000007941 */ /* 0x000fea0003800200 */
.L_x_33:
[----:B------:R-:W-:-:S05]  /*1510*/  FADD R5, -R42, -R67 ;  /* 0x800000432a057221 */ /* 0x000fca0000000100 */
[----:B------:R-:W-:-:S04]  /*1520*/  FSETP.GEU.AND P0, PT, R5, R6, PT ;  /* 0x000000060500720b */ /* 0x000fc80003f0e000 */
        /* <DEDUP_REMOVED lines=20> */
.L_x_37:
[----:B------:R-:W-:Y:S01]  /*1670*/  FMUL.FTZ R9, R13, R6 ;  /* 0x000000060d097220 */ /* 0x000fe20000410000 */
[----:B------:R-:W-:-:S03]  /*1680*/  FMUL.FTZ R7, R6, 0.5 ;  /* 0x3f00000006077820 */ /* 0x000fc60000410000 */
[----:B------:R-:W-:-:S04]  /*1690*/  FFMA R6, -R9, R9, R13 ;  /* 0x0000000909067223 */ /* 0x000fc8000000010d */
[----:B------:R-:W-:-:S07]  /*16a0*/  FFMA R9, R6, R7, R9 ;  /* 0x0000000706097223 */ /* 0x000fce0000000009 */
.L_x_38:
[----:B------:R-:W-:Y:S05]  /*16b0*/  BSYNC.RECONVERGENT B0 ;  /* 0x0000000000007941 */ /* 0x000fea0003800200 */
.L_x_36:
        /* <DEDUP_REMOVED lines=17> */
.L_x_40:
[----:B------:R-:W-:Y:S05]  /*17d0*/  BSYNC.RECONVERGENT B3 ;  /* 0x0000000000037941 */ /* 0x000fea0003800200 */
.L_x_39:
        /* <DEDUP_REMOVED lines=14> */
.L_x_42:
[----:B------:R-:W-:Y:S05]  /*18c0*/  BSYNC.RECONVERGENT B3 ;  /* 0x0000000000037941 */ /* 0x000fea0003800200 */
.L_x_41:
        /* <DEDUP_REMOVED lines=14> */
.L_x_44:
[----:B------:R-:W-:Y:S05]  /*19b0*/  BSYNC.RECONVERGENT B3 ;  /* 0x0000000000037941 */ /* 0x000fea0003800200 */
.L_x_43:
[----:B------:R-:W-:Y:S01]  /*19c0*/  MOV R4, R12 ;  /* 0x0000000c00047202 */ /* 0x000fe20000000f00 */
[----:B------:R-:W-:-:S07]  /*19d0*/  IMAD.MOV.U32 R6, RZ, RZ, R5 ;  /* 0x000000ffff067224 */ /* 0x000fce00078e0005 */
.L_x_32:
[----:B------:R-:W-:Y:S05]  /*19e0*/  BSYNC.RECONVERGENT B2 ;  /* 0x0000000000027941 */ /* 0x000fea0003800200 */
.L_x_31:
[----:B-----5:R-:W-:Y:S01]  /*19f0*/  FADD R9, RZ, -R18 ;  /* 0x80000012ff097221 */ /* 0x020fe20000000000 */
[----:B------:R-:W-:Y:S01]  /*1a00*/  FADD R5, RZ, -R19 ;  /* 0x80000013ff057221 */ /* 0x000fe20000000000 */
[----:B------:R-:W-:Y:S01]  /*1a10*/  FADD R11, RZ, -R17 ;  /* 0x80000011ff0b7221 */ /* 0x000fe20000000000 */
[----:B------:R-:W-:Y:S01]  /*1a20*/  BSSY.RECONVERGENT B2, `(.L_x_45) ;  /* 0x0000065000027945 */ /* 0x000fe20003800200 */
[C---:B------:R-:W-:Y:S01]  /*1a30*/  FMUL R12, R9.reuse, R9 ;  /* 0x00000009090c7220 */ /* 0x040fe20000400000 */
[----:B------:R-:W-:-:S03]  /*1a40*/  FMUL R9, R9, R8 ;  /* 0x0000000809097220 */ /* 0x000fc60000400000 */
[C---:B------:R-:W-:Y:S01]  /*1a50*/  FFMA R12, R5.reuse, R5, R12 ;  /* 0x00000005050c7223 */ /* 0x040fe2000000000c */
[----:B------:R-:W-:-:S03]  /*1a60*/  FFMA R9, R5, R40, R9 ;  /* 0x0000002805097223 */ /* 0x000fc60000000009 */
[C---:B------:R-:W-:Y:S01]  /*1a70*/  FFMA R12, R11.reuse, R11, R12 ;  /* 0x0000000b0b0c7223 */ /* 0x040fe2000000000c */
[----:B------:R-:W-:-:S03]  /*1a80*/  FFMA R9, R11, R10, R9 ;  /* 0x0000000a0b097223 */ /* 0x000fc60000000009 */
[----:B------:R-:W-:-:S04]  /*1a90*/  FADD R12, R33, -R12 ;  /* 0x8000000c210c7221 */ /* 0x000fc80000000000 */
        /* <DEDUP_REMOVED lines=9> */
[----:B------:R-:W-:Y:S05]  /*1b30*/  CALL.REL.NOINC `($__internal_0_$__cuda_sm20_sqrt_rn_f32_slowpath) ;  /* 0x000000e4006c7944 */ /* 0x000fea0003c00000 */
[----:B------:R-:W-:Y:S05]  /*1b40*/  BRA `(.L_x_49) ;  /* 0x0000000000107947 */ /* 0x000fea0003800000 */
.L_x_48:
[----:B------:R-:W-:Y:S01]  /*1b50*/  FMUL.FTZ R67, R13, R12 ;  /* 0x0000000c0d437220 */ /* 0x000fe20000410000 */
[----:B------:R-:W-:-:S03]  /*1b60*/  FMUL.FTZ R5, R12, 0.5 ;  /* 0x3f0000000c057820 */ /* 0x000fc60000410000 */
[----:B------:R-:W-:-:S04]  /*1b70*/  FFMA R12, -R67, R67, R13 ;  /* 0x00000043430c7223 */ /* 0x000fc8000000010d */
[----:B------:R-:W-:-:S07]  /*1b80*/  FFMA R67, R12, R5, R67 ;  /* 0x000000050c437223 */ /* 0x000fce0000000043 */
.L_x_49:
[----:B------:R-:W-:Y:S05]  /*1b90*/  BSYNC.RECONVERGENT B0 ;  /* 0x0000000000007941 */ /* 0x000fea0003800200 */
.L_x_47:
        /* <DEDUP_REMOVED lines=19> */
[----:B------:R-:W-:Y:S05]  /*1cd0*/  CALL.REL.NOINC `($__internal_0_$__cuda_sm20_sqrt_rn_f32_slowpath) ;  /* 0x000000e400047944 */ /* 0x000fea0003c00000 */
[----:B------:R-:W-:Y:S01]  /*1ce0*/  IMAD.MOV.U32 R9, RZ, RZ, R67 ;  /* 0x000000ffff097224 */ /* 0x000fe200078e0043 */
[----:B------:R-:W-:Y:S06]  /*1cf0*/  BRA `(.L_x_52) ;  /* 0x0000000000107947 */ /* 0x000fec0003800000 */
.L_x_51:
[----:B------:R-:W-:Y:S01]  /*1d00*/  FMUL.FTZ R9, R13, R6 ;  /* 0x000000060d097220 */ /* 0x000fe20000410000 */
[----:B------:R-:W-:-:S03]  /*1d10*/  FMUL.FTZ R7, R6, 0.5 ;  /* 0x3f00000006077820 */ /* 0x000fc60000410000 */
[----:B------:R-:W-:-:S04]  /*1d20*/  FFMA R6, -R9, R9, R13 ;  /* 0x0000000909067223 */ /* 0x000fc8000000010d */
[----:B------:R-:W-:-:S07]  /*1d30*/  FFMA R9, R6, R7, R9 ;  /* 0x0000000706097223 */ /* 0x000fce0000000009 */
.L_x_52:
[----:B------:R-:W-:Y:S05]  /*1d40*/  BSYNC.RECONVERGENT B0 ;  /* 0x0000000000007941 */ /* 0x000fea0003800200 */
.L_x_50:
        /* <DEDUP_REMOVED lines=16> */
[----:B------:R-:W-:Y:S05]  /*1e50*/  CALL.REL.NOINC `($__internal_1_$__cuda_sm3x_div_rn_noftz_f32_slowpath) ;  /* 0x000000e000f87944 */ /* 0x000fea0003c00000 */
.L_x_54:
[----:B------:R-:W-:Y:S05]  /*1e60*/  BSYNC.RECONVERGENT B3 ;  /* 0x0000000000037941 */ /* 0x000fea0003800200 */
.L_x_53:
        /* <DEDUP_REMOVED lines=14> */
.L_x_56:
[----:B------:R-:W-:Y:S05]  /*1f50*/  BSYNC.RECONVERGENT B3 ;  /* 0x0000000000037941 */ /* 0x000fea0003800200 */
.L_x_55:
        /* <DEDUP_REMOVED lines=14> */
.L_x_58:
[----:B------:R-:W-:Y:S05]  /*2040*/  BSYNC.RECONVERGENT B3 ;  /* 0x0000000000037941 */ /* 0x000fea0003800200 */
.L_x_57:
[----:B------:R-:W-:Y:S01]  /*2050*/  MOV R4, R12 ;  /* 0x0000000c00047202 */ /* 0x000fe20000000f00 */
[----:B------:R-:W-:-:S07]  /*2060*/  IMAD.MOV.U32 R6, RZ, RZ, R5 ;  /* 0x000000ffff067224 */ /* 0x000fce00078e0005 */
.L_x_46:
[----:B------:R-:W-:Y:S05]  /*2070*/  BSYNC.RECONVERGENT B2 ;  /* 0x0000000000027941 */ /* 0x000fea0003800200 */
.L_x_45:
[----:B------:R-:W0:Y:S01]  /*2080*/  LDCU UR10, c[0x0][0x39c] ;  /* 0x00007380ff0a77ac */ /* 0x000e220008000800 */
[----:B------:R-:W-:Y:S04]  /*2090*/  BSSY.RECONVERGENT B2, `(.L_x_59) ;  /* 0x0000dc0000027945 */ /* 0x000fe80003800200 */
[----:B------:R-:W-:Y:S01]  /*20a0*/  BSSY.RELIABLE B3, `(.L_x_60) ;  /* 0x0000021000037945 */ /* 0x000fe20003800100 */
[----:B------:R-:W1:Y:S01]  /*20b0*/  LDCU.64 UR12, c[0x0][0x3a0] ;  /* 0x00007400ff0c77ac */ /* 0x000e620008000a00 */
[----:B0-----:R-:W-:-:S04]  /*20c0*/  FMUL R5, R40, UR10 ;  /* 0x0000000a28057c20 */ /* 0x001fc80008400000 */
[----:B-1----:R-:W-:-:S04]  /*20d0*/  FFMA R5, R8, UR12, R5 ;  /* 0x0000000c08057c23 */ /* 0x002fc80008000005 */
[----:B------:R-:W-:-:S05]  /*20e0*/  FFMA R11, R10, UR13, R5 ;  /* 0x0000000d0a0b7c23 */ /* 0x000fca0008000005 */
[----:B------:R-:W-:-:S13]  /*20f0*/  FSETP.GEU.AND P0, PT, |R11|, 9.9999998377515902427e-18, PT ;  /* 0x233877aa0b00780b */ /* 0x000fda0003f0e200 */
[----:B------:R-:W-:Y:S05]  /*2100*/  @!P0 BRA `(.L_x_61) ;  /* 0x00000000005c8947 */ /* 0x000fea0003800000 */
[----:B------:R-:W0:Y:S01]  /*2110*/  MUFU.RCP R5, R11 ;  /* 0x0000000b00057308 */ /* 0x000e220000001000 */
[----:B------:R-:W-:Y:S07]  /*2120*/  BSSY.RECONVERGENT B4, `(.L_x_62) ;  /* 0x000000c000047945 */ /* 0x000fee0003800200 */
[----:B------:R-:W1:Y:S01]  /*2130*/  FCHK P0, -R0, R11 ;  /* 0x0000000b00007302 */ /* 0x000e620000000100 */
[----:B0-----:R-:W-:-:S04]  /*2140*/  FFMA R12, -R11, R5, 1 ;  /* 0x3f8000000b0c7423 */ /* 0x001fc80000000105 */
[----:B------:R-:W-:-:S04]  /*2150*/  FFMA R5, R5, R12, R5 ;  /* 0x0000000c05057223 */ /* 0x000fc80000000005 */
[----:B------:R-:W-:-:S04]  /*2160*/  FFMA R12, -R0, R5, RZ ;  /* 0x00000005000c7223 */ /* 0x000fc800000001ff */
[----:B------:R-:W-:-:S04]  /*2170*/  FFMA R9, -R11, R12, -R0 ;  /* 0x0000000c0b097223 */ /* 0x000fc80000000900 */
[----:B------:R-:W-:Y:S01]  /*2180*/  FFMA R12, R5, R9, R12 ;  /* 0x00000009050c7223 */ /* 0x000fe2000000000c */
[----:B-1----:R-:W-:Y:S06]  /*2190*/  @!P0 BRA `(.L_x_63) ;  /* 0x0000000000108947 */ /* 0x002fec0003800000 */
[----:B------:R-:W-:Y:S02]  /*21a0*/  IMAD.MOV.U32 R12, RZ, RZ, R11 ;  /* 0x000000ffff0c7224 */ /* 0x000fe400078e000b */
[----:B------:R-:W-:Y:S01]  /*21b0*/  FADD R13, -R0, -RZ ;  /* 0x800000ff000d7221 */ /* 0x000fe20000000100 */
[----:B------:R-:W-:-:S07]  /*21c0*/  MOV R30, 0x21e0 ;  /* 0x000021e0001e7802 */ /* 0x000fce0000000f00 */
[----:B------:R-:W-:Y:S05]  /*21d0*/  CALL.REL.NOINC `($__internal_1_$__cuda_sm3x_div_rn_noftz_f32_slowpath) ;  /* 0x000000e000187944 */ /* 0x000fea0003c00000 */
.L_x_63:
[----:B------:R-:W-:Y:S05]  /*21e0*/  BSYNC.RECONVERGENT B4 ;  /* 0x0000000000047941 */ /* 0x000fea0003800200 */
.L_x_62:
[----:B------:R-:W-:-:S04]  /*21f0*/  FSETP.GEU.AND P0, PT, R12, R6, PT ;  /* 0x000000060c00720b */ /* 0x000fc80003f0e000 */
[----:B------:R-:W-:-:S13]  /*2200*/  FSETP.LEU.OR P0, PT, R12, RZ, P0 ;  /* 0x000000ff0c00720b */ /* 0x000fda000070b400 */
[----:B------:R-:W0:Y:S01]  /*2210*/  @!P0 LDC R3, c[0x0][0x39c] ;  /* 0x0000e700ff038b82 */ /* 0x000e220000000800 */
[C---:B------:R-:W-:Y:S01]  /*2220*/  @!P0 FFMA R38, R12.reuse, R40, RZ ;  /* 0x000000280c268223 */ /* 0x040fe200000000ff */
[C---:B------:R-:W-:Y:S01]  /*2230*/  @!P0 FFMA R37, R12.reuse, R8, RZ ;  /* 0x000000080c258223 */ /* 0x040fe200000000ff */
[----:B------:R-:W-:-:S05]  /*2240*/  @!P0 FFMA R39, R12, R10, RZ ;  /* 0x0000000a0c278223 */ /* 0x000fca00000000ff */
[----:B------:R-:W1:Y:S08]  /*2250*/  @!P0 LDC R2, c[0x0][0x3a0] ;  /* 0x0000e800ff028b82 */ /* 0x000e700000000800 */
[----:B------:R-:W2:Y:S01]  /*2260*/  @!P0 LDC R4, c[0x0][0x3a4] ;  /* 0x0000e900ff048b82 */ /* 0x000ea20000000800 */
[----:B------:R-:W-:Y:S05]  /*2270*/  @!P0 BRA `(.L_x_64) ;  /* 0x00000000000c8947 */ /* 0x000fea0003800000 */
.L_x_61:
[----:B------:R-:W-:-:S13]  /*2280*/  ISETP.NE.AND P0, PT, R7, RZ, PT ;  /* 0x000000ff0700720c */ /* 0x000fda0003f05270 */
[----:B------:R-:W-:Y:S05]  /*2290*/  @!P0 BREAK.RELIABLE B3 ;  /* 0x0000000000038942 */ /* 0x000fea0003800100 */
[----:B------:R-:W-:Y:S05]  /*22a0*/  @!P0 BRA `(.L_x_65) ;  /* 0x000000d800788947 */ /* 0x000fea0003800000 */
.L_x_64:
[----:B------:R-:W-:Y:S05]  /*22b0*/  BSYNC.RELIABLE B3 ;  /* 0x0000000000037941 */ /* 0x000fea0003800100 */
.L_x_60:
[----:B0-----:R-:W-:Y:S01]  /*22c0*/  FSETP.GEU.AND P0, PT, |R3|, 0.60000002384185791016, PT ;  /* 0x3f19999a0300780b */ /* 0x001fe20003f0e200 */
[----:B------:R-:W-:Y:S01]  /*22d0*/  BSSY.RECONVERGENT B0, `(.L_x_66) ;  /* 0x000000a000007945 */ /* 0x000fe20003800200 */
[----:B------:R-:W-:Y:S02]  /*22e0*/  HFMA2 R7, -RZ, RZ, 0, 0 ;  /* 0x00000000ff077431 */ /* 0x000fe400000001ff */
[----:B------:R-:W-:Y:S02]  /*22f0*/  IMAD.MOV.U32 R9, RZ, RZ, 0x3f800000 ;  /* 0x3f800000ff097424 */ /* 0x000fe400078e00ff */
[----:B------:R-:W-:-:S07]  /*2300*/  IMAD.MOV.U32 R5, RZ, RZ, RZ ;  /* 0x000000ffff057224 */ /* 0x000fce00078e00ff */
[----:B------:R-:W-:Y:S05]  /*2310*/  @!P0 BRA `(.L_x_67) ;  /* 0x0000000000148947 */ /* 0x000fea0003800000 */
[C---:B-1----:R-:W-:Y:S02]  /*2320*/  FSETP.GEU.AND P0, PT, |R2|.reuse, 0.60000002384185791016, PT ;  /* 0x3f19999a0200780b */ /* 0x042fe40003f0e200 */
[----:B------:R-:W-:Y:S02]  /*2330*/  MOV R9, RZ ;  /* 0x000000ff00097202 */ /* 0x000fe40000000f00 */
[----:B------:R-:W-:-:S09]  /*2340*/  FSET.BF.LT.AND R7, |R2|, 0.60000002384185791016, PT ;  /* 0x3f19999a0207780a */ /* 0x000fd20003801200 */
[C---:B--2---:R-:W-:Y:S02]  /*2350*/  @P0 FSET.BF.GEU.AND R9, |R4|.reuse, 0.60000002384185791016, PT ;  /* 0x3f19999a0409080a */ /* 0x044fe4000380e200 */
[----:B------:R-:W-:-:S07]  /*2360*/  @P0 FSET.BF.LT.AND R5, |R4|, 0.60000002384185791016, PT ;  /* 0x3f19999a0405080a */ /* 0x000fce0003801200 */
.L_x_67:
[----:B------:R-:W-:Y:S05]  /*2370*/  BSYNC.RECONVERGENT B0 ;  /* 0x0000000000007941 */ /* 0x000fea0003800200 */
.L_x_66:
[----:B--2---:R-:W-:Y:S01]  /*2380*/  FMUL R6, R4, R9 ;  /* 0x0000000904067220 */ /* 0x004fe20000400000 */
[----:B-1----:R-:W-:Y:S01]  /*2390*/  FMUL R11, R2, R5 ;  /* 0x00000005020b7220 */ /* 0x002fe20000400000 */
[C---:B------:R-:W-:Y:S01]  /*23a0*/  FMUL R13, R3.reuse, R7 ;  /* 0x00000007030d7220 */ /* 0x040fe20000400000 */
[----:B------:R-:W-:Y:S01]  /*23b0*/  BSSY.RECONVERGENT B0, `(.L_x_68) ;  /* 0x0000016000007945 */ /* 0x000fe20003800200 */
[C---:B------:R-:W-:Y:S01]  /*23c0*/  FFMA R5, R3.reuse, R5, -R6 ;  /* 0x0000000503057223 */ /* 0x040fe20000000806 */
[----:B------:R-:W-:Y:S01]  /*23d0*/  FFMA R7, R4, R7, -R11 ;  /* 0x0000000704077223 */ /* 0x000fe2000000080b */
[C---:B------:R-:W-:Y:S01]  /*23e0*/  FFMA R6, R2.reuse, R9, -R13 ;  /* 0x0000000902067223 */ /* 0x040fe2000000080d */
[----:B------:R-:W-:Y:S01]  /*23f0*/  FFMA R46, R3, 9.9999997473787516356e-05, R38 ;  /* 0x38d1b717032e7823 */ /* 0x000fe20000000026 */
[----:B------:R-:W-:Y:S01]  /*2400*/  FMUL R8, R5, R5 ;  /* 0x0000000505087220 */ /* 0x000fe20000400000 */
[----:B------:R-:W-:Y:S01]  /*2410*/  FFMA R11, R2, 9.9999997473787516356e-05, R37 ;  /* 0x38d1b717020b7823 */ /* 0x000fe20000000025 */
[----:B------:R-:W-:-:S02]  /*2420*/  FFMA R48, R4, 9.9999997473787516356e-05, R39 ;  /* 0x38d1b71704307823 */ /* 0x000fc40000000027 */
[----:B------:R-:W-:-:S04]  /*2430*/  FFMA R9, R7, R7, R8 ;  /* 0x0000000707097223 */ /* 0x000fc80000000008 */
[----:B------:R-:W-:-:S04]  /*2440*/  FFMA R13, R6, R6, R9 ;  /* 0x00000006060d7223 */ /* 0x000fc80000000009 */
[----:B------:R-:W-:Y:S01]  /*2450*/  VIADD R8, R13, 0xf3000000 ;  /* 0xf30000000d087836 */ /* 0x000fe20000000000 */
[----:B------:R0:W1:Y:S04]  /*2460*/  MUFU.RSQ R10, R13 ;  /* 0x0000000d000a7308 */ /* 0x0000680000001400 */
[----:B------:R-:W-:-:S13]  /*2470*/  ISETP.GT.U32.AND P0, PT, R8, 0x727fffff, PT ;  /* 0x727fffff0800780c */ /* 0x000fda0003f04070 */
[----:B01----:R-:W-:Y:S05]  /*2480*/  @!P0 BRA `(.L_x_69) ;  /* 0x0000000000108947 */ /* 0x003fea0003800000 */
[----:B------:R-:W-:-:S07]  /*2490*/  MOV R12, 0x24b0 ;  /* 0x000024b0000c7802 */ /* 0x000fce0000000f00 */
[----:B------:R-:W-:Y:S05]  /*24a0*/  CALL.REL.NOINC `($__internal_0_$__cuda_sm20_sqrt_rn_f32_slowpath) ;  /* 0x000000dc00107944 */ /* 0x000fea0003c00000 */
[----:B------:R-:W-:Y:S01]  /*24b0*/  IMAD.MOV.U32 R8, RZ, RZ, R67 ;  /* 0x000000ffff087224 */ /* 0x000fe200078e0043 */
[----:B------:R-:W-:Y:S06]  /*24c0*/  BRA `(.L_x_70) ;  /* 0x0000000000107947 */ /* 0x000fec0003800000 */
.L_x_69:
[----:B------:R-:W-:Y:S01]  /*24d0*/  FMUL.FTZ R8, R13, R10 ;  /* 0x0000000a0d087220 */ /* 0x000fe20000410000 */
[----:B------:R-:W-:-:S03]  /*24e0*/  FMUL.FTZ R10, R10, 0.5 ;  /* 0x3f0000000a0a7820 */ /* 0x000fc60000410000 */
[----:B------:R-:W-:-:S04]  /*24f0*/  FFMA R9, -R8, R8, R13 ;  /* 0x0000000808097223 */ /* 0x000fc8000000010d */
[----:B------:R-:W-:-:S07]  /*2500*/  FFMA R8, R9, R10, R8 ;  /* 0x0000000a09087223 */ /* 0x000fce0000000008 */
.L_x_70:
[----:B------:R-:W-:Y:S05]  /*2510*/  BSYNC.RECONVERGENT B0 ;  /* 0x0000000000007941 */ /* 0x000fea0003800200 */
.L_x_68:
[----:B------:R-:W-:Y:S01]  /*2520*/  FSETP.GT.AND P0, PT, |R8|, 9.9999998377515902427e-18, PT ;  /* 0x233877aa0800780b */ /* 0x000fe20003f04200 */
[----:B------:R-:W-:-:S12]  /*2530*/  BSSY.RECONVERGENT B3, `(.L_x_71) ;  /* 0x000002f000037945 */ /* 0x000fd80003800200 */
        /* <DEDUP_REMOVED lines=10> */
[----:B------:R-:W-:Y:S01]  /*25e0*/  MOV R13, R7 ;  /* 0x00000007000d7202 */ /* 0x000fe20000000f00 */
[----:B------:R-:W-:Y:S01]  /*25f0*/  IMAD.MOV.U32 R12, RZ, RZ, R8 ;  /* 0x000000ffff0c7224 */ /* 0x000fe200078e0008 */
[----:B------:R-:W-:-:S07]  /*2600*/  MOV R30, 0x2620 ;  /* 0x00002620001e7802 */ /* 0x000fce0000000f00 */
[----:B------:R-:W-:Y:S05]  /*2610*/  CALL.REL.NOINC `($__internal_1_$__cuda_sm3x_div_rn_noftz_f32_slowpath) ;  /* 0x000000dc00087944 */ /* 0x000fea0003c00000 */
.L_x_74:
[----:B------:R-:W-:Y:S05]  /*2620*/  BSYNC.RECONVERGENT B4 ;  /* 0x0000000000047941 */ /* 0x000fea0003800200 */
.L_x_73:
[----:B------:R-:W0:Y:S01]  /*2630*/  MUFU.RCP R7, R8 ;  /* 0x0000000800077308 */ /* 0x000e220000001000 */
[----:B------:R-:W-:Y:S07]  /*2640*/  BSSY.RECONVERGENT B4, `(.L_x_75) ;  /* 0x000000d000047945 */ /* 0x000fee0003800200 */
[----:B------:R-:W1:Y:S01]  /*2650*/  FCHK P0, R5, R8 ;  /* 0x0000000805007302 */ /* 0x000e620000000000 */
[----:B0-----:R-:W-:-:S04]  /*2660*/  FFMA R10, R7, -R8, 1 ;  /* 0x3f800000070a7423 */ /* 0x001fc80000000808 */
[----:B------:R-:W-:Y:S01]  /*2670*/  FFMA R13, R7, R10, R7 ;  /* 0x0000000a070d7223 */ /* 0x000fe20000000007 */
[----:B------:R-:W-:-:S03]  /*2680*/  IMAD.MOV.U32 R7, RZ, RZ, R12 ;  /* 0x000000ffff077224 */ /* 0x000fc600078e000c */
        /* <DEDUP_REMOVED lines=8> */
.L_x_76:
[----:B------:R-:W-:Y:S05]  /*2710*/  BSYNC.RECONVERGENT B4 ;  /* 0x0000000000047941 */ /* 0x000fea0003800200 */
.L_x_75:
        /* <DEDUP_REMOVED lines=14> */
.L_x_78:
[----:B------:R-:W-:Y:S05]  /*2800*/  BSYNC.RECONVERGENT B4 ;  /* 0x0000000000047941 */ /* 0x000fea0003800200 */
.L_x_77:
[----:B------:R-:W-:-:S07]  /*2810*/  IMAD.MOV.U32 R6, RZ, RZ, R12 ;  /* 0x000000ffff067224 */ /* 0x000fce00078e000c */
.L_x_72:
[----:B------:R-:W-:Y:S05]  /*2820*/  BSYNC.RECONVERGENT B3 ;  /* 0x0000000000037941 */ /* 0x000fea0003800200 */
.L_x_71:
[CC--:B------:R-:W-:Y:S01]  /*2830*/  FMUL R13, R3.reuse, R6.reuse ;  /* 0x00000006030d7220 */ /* 0x0c0fe20000400000 */
[----:B------:R-:W-:Y:S01]  /*2840*/  FMUL R9, R4, R5 ;  /* 0x0000000504097220 */ /* 0x000fe20000400000 */
[-C--:B------:R-:W-:Y:S01]  /*2850*/  FMUL R10, R2, R7.reuse ;  /* 0x00000007020a7220 */ /* 0x080fe20000400000 */
[----:B------:R-:W-:Y:S01]  /*2860*/  BSSY.RECONVERGENT B0, `(.L_x_79) ;  /* 0x0000014000007945 */ /* 0x000fe20003800200 */
[----:B------:R-:W-:Y:S01]  /*2870*/  FFMA R8, R4, R7, -R13 ;  /* 0x0000000704087223 */ /* 0x000fe2000000080d */
[----:B------:R-:W-:Y:S01]  /*2880*/  FFMA R9, R2, R6, -R9 ;  /* 0x0000000602097223 */ /* 0x000fe20000000809 */
[----:B------:R-:W-:Y:S02]  /*2890*/  FFMA R10, R3, R5, -R10 ;  /* 0x00000005030a7223 */ /* 0x000fe4000000080a */
[----:B------:R-:W-:-:S04]  /*28a0*/  FMUL R12, R8, R8 ;  /* 0x00000008080c7220 */ /* 0x000fc80000400000 */
[----:B------:R-:W-:-:S04]  /*28b0*/  FFMA R13, R9, R9, R12 ;  /* 0x00000009090d7223 */ /* 0x000fc8000000000c */
[----:B------:R-:W-:-:S04]  /*28c0*/  FFMA R12, R10, R10, R13 ;  /* 0x0000000a0a0c7223 */ /* 0x000fc8000000000d */
[----:B------:R0:W1:Y:S01]  /*28d0*/  MUFU.RSQ R13, R12 ;  /* 0x0000000c000d7308 */ /* 0x0000620000001400 */
[----:B------:R-:W-:-:S04]  /*28e0*/  IADD3 R30, PT, PT, R12, -0xd000000, RZ ;  /* 0xf30000000c1e7810 */ /* 0x000fc80007ffe0ff */
[----:B------:R-:W-:-:S13]  /*28f0*/  ISETP.GT.U32.AND P0, PT, R30, 0x727fffff, PT ;  /* 0x727fffff1e00780c */ /* 0x000fda0003f04070 */
[----:B01----:R-:W-:Y:S05]  /*2900*/  @!P0 BRA `(.L_x_80) ;  /* 0x0000000000148947 */ /* 0x003fea0003800000 */
[----:B------:R-:W-:Y:S01]  /*2910*/  IMAD.MOV.U32 R13, RZ, RZ, R12 ;  /* 0x000000ffff0d7224 */ /* 0x000fe200078e000c */
[----:B------:R-:W-:-:S07]  /*2920*/  MOV R12, 0x2940 ;  /* 0x00002940000c7802 */ /* 0x000fce0000000f00 */
[----:B------:R-:W-:Y:S05]  /*2930*/  CALL.REL.NOINC `($__internal_0_$__cuda_sm20_sqrt_rn_f32_slowpath) ;  /* 0x000000d400ec7944 */ /* 0x000fea0003c00000 */
[----:B------:R-:W-:Y:S01]  /*2940*/  IMAD.MOV.U32 R41, RZ, RZ, R67 ;  /* 0x000000ffff297224 */ /* 0x000fe200078e0043 */
[----:B------:R-:W-:Y:S06]  /*2950*/  BRA `(.L_x_81) ;  /* 0x0000000000107947 */ /* 0x000fec0003800000 */
.L_x_80:
[----:B------:R-:W-:Y:S01]  /*2960*/  FMUL.FTZ R41, R12, R13 ;  /* 0x0000000d0c297220 */ /* 0x000fe20000410000 */
[----:B------:R-:W-:-:S03]  /*2970*/  FMUL.FTZ R13, R13, 0.5 ;  /* 0x3f0000000d0d7820 */ /* 0x000fc60000410000 */
[----:B------:R-:W-:-:S04]  /*2980*/  FFMA R12, -R41, R41, R12 ;  /* 0x00000029290c7223 */ /* 0x000fc8000000010c */
[----:B------:R-:W-:-:S07]  /*2990*/  FFMA R41, R12, R13, R41 ;  /* 0x0000000d0c297223 */ /* 0x000fce0000000029 */
.L_x_81:
[----:B------:R-:W-:Y:S05]  /*29a0*/  BSYNC.RECONVERGENT B0 ;  /* 0x0000000000007941 */ /* 0x000fea0003800200 */
.L_x_79:
        /* <DEDUP_REMOVED lines=16> */
.L_x_85:
[----:B------:R-:W-:Y:S05]  /*2ab0*/  BSYNC.RECONVERGENT B4 ;  /* 0x0000000000047941 */ /* 0x000fea0003800200 */
.L_x_84:
        /* <DEDUP_REMOVED lines=14> */
.L_x_87:
[----:B------:R-:W-:Y:S05]  /*2ba0*/  BSYNC.RECONVERGENT B4 ;  /* 0x0000000000047941 */ /* 0x000fea0003800200 */
.L_x_86:
        /* <DEDUP_REMOVED lines=14> */
.L_x_89:
[----:B------:R-:W-:Y:S05]  /*2c90*/  BSYNC.RECONVERGENT B4 ;  /* 0x0000000000047941 */ /* 0x000fea0003800200 */
.L_x_88:
[----:B------:R-:W-:-:S07]  /*2ca0*/  IMAD.MOV.U32 R10, RZ, RZ, R12 ;  /* 0x000000ffff0a7224 */ /* 0x000fce00078e000c */
.L_x_83:
[----:B------:R-:W-:Y:S05]  /*2cb0*/  BSYNC.RECONVERGENT B3 ;  /* 0x0000000000037941 */ /* 0x000fea0003800200 */
.L_x_82:
[----:B------:R-:W0:Y:S01]  /*2cc0*/  LDCU.64 UR10, c[0x0][0x3a0] ;  /* 0x00007400ff0a77ac */ /* 0x000e220008000a00 */
[--C-:B------:R-:W-:Y:S01]  /*2cd0*/  FADD R40, -R25, R11.reuse ;  /* 0x0000000b19287221 */ /* 0x100fe20000000100 */
[--C-:B------:R-:W-:Y:S01]  /*2ce0*/  FADD R41, -R24, R11.reuse ;  /* 0x0000000b18297221 */ /* 0x100fe20000000100 */
[----:B------:R-:W-:Y:S01]  /*2cf0*/  FADD R42, -R18, R11 ;  /* 0x0000000b122a7221 */ /* 0x000fe20000000100 */
[----:B------:R-:W1:Y:S01]  /*2d00*/  LDCU UR12, c[0x0][0x39c] ;  /* 0x00007380ff0c77ac */ /* 0x000e620008000800 */
[--C-:B------:R-:W-:Y:S01]  /*2d10*/  FADD R43, -R23, R46.reuse ;  /* 0x0000002e172b7221 */ /* 0x100fe20000000100 */
[----:B------:R-:W-:Y:S01]  /*2d20*/  FMUL R12, R40, R40 ;  /* 0x00000028280c7220 */ /* 0x000fe20000400000 */
[--C-:B------:R-:W-:Y:S01]  /*2d30*/  FADD R44, -R22, R46.reuse ;  /* 0x0000002e162c7221 */ /* 0x100fe20000000100 */
[----:B------:R-:W-:Y:S01]  /*2d40*/  FADD R45, -R19, R46 ;  /* 0x0000002e132d7221 */ /* 0x000fe20000000100 */
[----:B------:R-:W-:Y:S01]  /*2d50*/  FMUL R30, R42, R42 ;  /* 0x0000002a2a1e7220 */ /* 0x000fe20000400000 */
[----:B------:R-:W-:Y:S01]  /*2d60*/  FADD R47, -R20, R48 ;  /* 0x00000030142f7221 */ /* 0x000fe20000000100 */
[----:B------:R-:W-:Y:S01]  /*2d70*/  HFMA2 R49, -RZ, RZ, 0, 0 ;  /* 0x00000000ff317431 */ /* 0x000fe200000001ff */
[----:B------:R-:W-:Y:S01]  /*2d80*/  BSSY.RECONVERGENT B3, `(.L_x_90) ;  /* 0x0000cec000037945 */ /* 0x000fe20003800200 */
[----:B------:R-:W-:-:S02]  /*2d90*/  IMAD.MOV.U32 R63, RZ, RZ, RZ ;  /* 0x000000ffff3f7224 */ /* 0x000fc400078e00ff */
[----:B0-----:R-:W-:Y:S01]  /*2da0*/  FMUL R13, R11, UR10 ;  /* 0x0000000a0b0d7c20 */ /* 0x001fe20008400000 */
[----:B------:R-:W-:-:S03]  /*2db0*/  FFMA R11, R43, R43, R12 ;  /* 0x0000002b2b0b7223 */ /* 0x000fc6000000000c */
[----:B-1----:R-:W-:Y:S01]  /*2dc0*/  FFMA R13, R46, UR12, R13 ;  /* 0x0000000c2e0d7c23 */ /* 0x002fe2000800000d */
[----:B------:R-:W-:-:S03]  /*2dd0*/  FADD R46, -R21, R48 ;  /* 0x00000030152e7221 */ /* 0x000fc60000000100 */
[----:B------:R-:W-:Y:S01]  /*2de0*/  FFMA R59, R48, UR11, R13 ;  /* 0x0000000b303b7c23 */ /* 0x000fe2000800000d */
[----:B------:R-:W-:Y:S01]  /*2df0*/  FMUL R13, R41, R41 ;  /* 0x00000029290d7220 */ /* 0x000fe20000400000 */
[----:B------:R-:W-:Y:S01]  /*2e00*/  FADD R48, -R17, R48 ;  /* 0x0000003011307221 */ /* 0x000fe20000000100 */
[----:B------:R-:W-:Y:S01]  /*2e10*/  FFMA R50, R46, R46, R11 ;  /* 0x0000002e2e327223 */ /* 0x000fe2000000000b */
[----:B------:R-:W-:Y:S01]  /*2e20*/  FADD R11, -R16, R59 ;  /* 0x0000003b100b7221 */ /* 0x000fe20000000100 */
[----:B------:R-:W-:Y:S01]  /*2e30*/  FFMA R12, R44, R44, R13 ;  /* 0x0000002c2c0c7223 */ /* 0x000fe2000000000d */
[----:B------:R-:W-:Y:S01]  /*2e40*/  FFMA R13, R45, R45, R30 ;  /* 0x0000002d2d0d7223 */ /* 0x000fe2000000001e */
[----:B------:R-:W-:Y:S02]  /*2e50*/  FADD R50, R31, -R50 ;  /* 0x800000321f327221 */ /* 0x000fe40000000000 */
[----:B------:R-:W-:Y:S01]  /*2e60*/  FFMA R51, R47, R47, R12 ;  /* 0x0000002f2f337223 */ /* 0x000fe2000000000c */
[----:B------:R-:W-:-:S03]  /*2e70*/  FFMA R52, R48, R48, R13 ;  /* 0x0000003030347223 */ /* 0x000fc6000000000d */
[----:B------:R-:W-:Y:S01]  /*2e80*/  FADD R51, R32, -R51 ;  /* 0x8000003320337221 */ /* 0x000fe20000000000 */
[----:B------:R-:W-:-:S07]  /*2e90*/  FADD R52, R33, -R52 ;  /* 0x8000003421347221 */ /* 0x000fce0000000000 */
.L_x_401:
[----:B------:R-:W-:Y:S01]  /*2ea0*/  SHF.R.U32.HI R13, RZ, 0x6, R64 ;  /* 0x00000006ff0d7819 */ /* 0x000fe20000011640 */
[----:B------:R-:W-:Y:S01]  /*2eb0*/  VIADD R49, R49, 0x1 ;  /* 0x0000000131317836 */ /* 0x000fe20000000000 */
[----:B------:R-:W-:Y:S02]  /*2ec0*/  BSSY.RECONVERGENT B0, `(.L_x_91) ;  /* 0x0000083000007945 */ /* 0x000fe40003800200 */
[----:B------:R-:W-:Y:S02]  /*2ed0*/  LOP3.LUT R13, R13, R64, RZ, 0x3c, !PT ;  /* 0x000000400d0d7212 */ /* 0x000fe400078e3cff */
[----:B------:R-:W-:-:S03]  /*2ee0*/  ISETP.NE.AND P0, PT, R49, 0x8, PT ;  /* 0x000000083100780c */ /* 0x000fc60003f05270 */
[----:B------:R-:W-:-:S05]  /*2ef0*/  IMAD.SHL.U32 R12, R13, 0x20000, RZ ;  /* 0x000200000d0c7824 */ /* 0x000fca00078e00ff */
[----:B------:R-:W-:-:S04]  /*2f00*/  LOP3.LUT R12, R12, R13, RZ, 0x3c, !PT ;  /* 0x0000000d0c0c7212 */ /* 0x000fc800078e3cff */
[----:B------:R-:W-:-:S04]  /*2f10*/  SHF.R.U32.HI R13, RZ, 0x9, R12 ;  /* 0x00000009ff0d7819 */ /* 0x000fc8000001160c */
[----:B------:R-:W-:-:S04]  /*2f20*/  LOP3.LUT R13, R13, R12, RZ, 0x3c, !PT ;  /* 0x0000000c0d0d7212 */ /* 0x000fc800078e3cff */
[----:B------:R-:W-:-:S04]  /*2f30*/  SHF.R.U32.HI R12, RZ, 0x6, R13 ;  /* 0x00000006ff0c7819 */ /* 0x000fc8000001160d */
[----:B------:R-:W-:Y:S02]  /*2f40*/  LOP3.LUT R12, R12, R13, RZ, 0x3c, !PT ;  /* 0x0000000d0c0c7212 */ /* 0x000fe400078e3cff */
[----:B------:R-:W-:Y:S02]  /*2f50*/  LOP3.LUT R13, R13, 0x7fffff, RZ, 0xc0, !PT ;  /* 0x007fffff0d0d7812 */ /* 0x000fe400078ec0ff */
[----:B------:R-:W-:Y:S02]  /*2f60*/  SHF.L.U32 R59, R12, 0x11, RZ ;  /* 0x000000110c3b7819 */ /* 0x000fe400000006ff */
[----:B------:R-:W-:Y:S02]  /*2f70*/  LOP3.LUT R13, R13, 0x3f800000, RZ, 0xfc, !PT ;  /* 0x3f8000000d0d7812 */ /* 0x000fe400078efcff */
[----:B------:R-:W-:-:S03]  /*2f80*/  LOP3.LUT R59, R59, R12, RZ, 0x3c, !PT ;  /* 0x0000000c3b3b7212 */ /* 0x000fc600078e3cff */
[----:B------:R-:W-:Y:S01]  /*2f90*/  FADD R66, R13, -1 ;  /* 0xbf8000000d427421 */ /* 0x000fe20000000000 */
[----:B------:R-:W-:-:S04]  /*2fa0*/  SHF.R.U32.HI R64, RZ, 0x9, R59 ;  /* 0x00000009ff407819 */ /* 0x000fc8000001163b */
[----:B------:R-:W-:Y:S02]  /*2fb0*/  LOP3.LUT R64, R64, R59, RZ, 0x3c, !PT ;  /* 0x0000003b40407212 */ /* 0x000fe400078e3cff */
[----:B------:R-:W-:Y:S02]  /*2fc0*/  P2R R59, PR, RZ, 0x1 ;  /* 0x00000001ff3b7803 */ /* 0x000fe40000000000 */
[----:B------:R-:W-:-:S04]  /*2fd0*/  LOP3.LUT R12, R64, 0x7fffff, RZ, 0xc0, !PT ;  /* 0x007fffff400c7812 */ /* 0x000fc800078ec0ff */
[----:B------:R-:W-:-:S05]  /*2fe0*/  LOP3.LUT R12, R12, 0x3f800000, RZ, 0xfc, !PT ;  /* 0x3f8000000c0c7812 */ /* 0x000fca00078efcff */
[----:B------:R-:W-:-:S04]  /*2ff0*/  FADD R12, R12, -1 ;  /* 0xbf8000000c0c7421 */ /* 0x000fc80000000000 */
[----:B------:R-:W-:-:S04]  /*3000*/  FMUL R30, R12, 6.2831854820251464844 ;  /* 0x40c90fdb0c1e7820 */ /* 0x000fc80000400000 */
[C---:B------:R-:W-:Y:S01]  /*3010*/  FMUL R67, R30.reuse, 0.63661974668502807617 ;  /* 0x3f22f9831e437820 */ /* 0x040fe20000400000 */
[----:B------:R-:W-:-:S05]  /*3020*/  FSETP.GE.AND P5, PT, |R30|, 105615, PT ;  /* 0x47ce47801e00780b */ /* 0x000fca0003fa6200 */
[----:B------:R-:W0:Y:S02]  /*3030*/  F2I.NTZ R67, R67 ;  /* 0x0000004300437305 */ /* 0x000e240000203100 */
[----:B0-----:R-:W-:Y:S01]  /*3040*/  I2FP.F32.S32 R61, R67 ;  /* 0x00000043003d7245 */ /* 0x001fe20000201400 */
[----:B------:R-:W-:-:S04]  /*3050*/  IMAD.MOV.U32 R65, RZ, RZ, R67 ;  /* 0x000000ffff417224 */ /* 0x000fc800078e0043 */
[----:B------:R-:W-:-:S04]  /*3060*/  FFMA R12, R61, -1.5707962512969970703, R30 ;  /* 0xbfc90fda3d0c7823 */ /* 0x000fc8000000001e */
[----:B------:R-:W-:-:S04]  /*3070*/  FFMA R12, R61, -7.5497894158615963534e-08, R12 ;  /* 0xb3a221683d0c7823 */ /* 0x000fc8000000000c */
[----:B------:R-:W-:-:S05]  /*3080*/  FFMA R62, R61, -5.3903029534742383927e-15, R12 ;  /* 0xa7c234c53d3e7823 */ /* 0x000fca000000000c */
[----:B------:R-:W-:Y:S01]  /*3090*/  MOV R12, R62 ;  /* 0x0000003e000c7202 */ /* 0x000fe20000000f00 */
[----:B------:R-:W-:Y:S06]  /*30a0*/  @!P5 BRA `(.L_x_92) ;  /* 0x000000040090d947 */ /* 0x000fec0003800000 */
[----:B------:R-:W-:-:S13]  /*30b0*/  FSETP.NEU.AND P0, PT, |R30|, +INF , PT ;  /* 0x7f8000001e00780b */ /* 0x000fda0003f0d200 */
[----:B------:R-:W-:Y:S01]  /*30c0*/  @!P0 FMUL R12, RZ, R30 ;  /* 0x0000001eff0c8220 */ /* 0x000fe20000400000 */
[----:B------:R-:W-:Y:S01]  /*30d0*/  @!P0 IMAD.MOV.U32 R67, RZ, RZ, RZ ;  /* 0x000000ffff438224 */ /* 0x000fe200078e00ff */
[----:B------:R-:W-:Y:S06]  /*30e0*/  @!P0 BRA `(.L_x_92) ;  /* 0x0000000400808947 */ /* 0x000fec0003800000 */
[----:B------:R-:W0:Y:S01]  /*30f0*/  LDCU.64 UR10, c[0x4][URZ] ;  /* 0x01000000ff0a77ac */ /* 0x000e220008000a00 */
[----:B------:R-:W-:Y:S01]  /*3100*/  IMAD.SHL.U32 R12, R30, 0x100, RZ ;  /* 0x000001001e0c7824 */ /* 0x000fe200078e00ff */
[----:B------:R-:W-:Y:S01]  /*3110*/  BSSY.RECONVERGENT B1, `(.L_x_93) ;  /* 0x000001f000017945 */ /* 0x000fe20003800200 */
[----:B------:R-:W-:Y:S01]  /*3120*/  IMAD.MOV.U32 R67, RZ, RZ, RZ ;  /* 0x000000ffff437224 */ /* 0x000fe200078e00ff */
[----:B------:R-:W-:Y:S01]  /*3130*/  MOV R69, RZ ;  /* 0x000000ff00457202 */ /* 0x000fe20000000f00 */
[----:B------:R-:W-:Y:S01]  /*3140*/  IMAD.MOV.U32 R70, RZ, RZ, RZ ;  /* 0x000000ffff467224 */ /* 0x000fe200078e00ff */
[----:B------:R-:W-:Y:S01]  /*3150*/  LOP3.LUT R71, R12, 0x80000000, RZ, 0xfc, !PT ;  /* 0x800000000c477812 */ /* 0x000fe200078efcff */
[----:B------:R-:W-:Y:S01]  /*3160*/  IMAD.MOV.U32 R72, RZ, RZ, RZ ;  /* 0x000000ffff487224 */ /* 0x000fe200078e00ff */
[----:B0-----:R-:W-:Y:S01]  /*3170*/  MOV R68, UR10 ;  /* 0x0000000a00447c02 */ /* 0x001fe20008000f00 */
[----:B------:R-:W-:-:S07]  /*3180*/  IMAD.U32 R13, RZ, RZ, UR11 ;  /* 0x0000000bff0d7e24 */ /* 0x000fce000f8e00ff */
.L_x_94:
[----:B------:R-:W-:-:S05]  /*3190*/  MOV R12, R68 ;  /* 0x00000044000c7202 */ /* 0x000fca0000000f00 */
[----:B------:R-:W2:Y:S01]  /*31a0*/  LDG.E.CONSTANT R60, desc[UR6][R12.64] ;  /* 0x000000060c3c7981 */ /* 0x000ea2000c1e9900 */
[C---:B------:R-:W-:Y:S02]  /*31b0*/  ISETP.EQ.AND P3, PT, R72.reuse, 0x8, PT ;  /* 0x000000084800780c */ /* 0x040fe40003f62270 */
[C---:B------:R-:W-:Y:S02]  /*31c0*/  ISETP.EQ.AND P1, PT, R72.reuse, RZ, PT ;  /* 0x000000ff4800720c */ /* 0x040fe40003f22270 */
[----:B------:R-:W-:Y:S02]  /*31d0*/  ISETP.EQ.AND P4, PT, R72, 0x4, PT ;  /* 0x000000044800780c */ /* 0x000fe40003f82270 */
[----:B------:R-:W-:Y:S02]  /*31e0*/  IADD3 R70, PT, PT, R70, 0x1, RZ ;  /* 0x0000000146467810 */ /* 0x000fe40007ffe0ff */
[----:B------:R-:W-:Y:S01]  /*31f0*/  ISETP.EQ.AND P2, PT, R72, 0x10, PT ;  /* 0x000000104800780c */ /* 0x000fe20003f42270 */
[----:B--2---:R-:W-:-:S03]  /*3200*/  IMAD.WIDE.U32 R60, R60, R71, RZ ;  /* 0x000000473c3c7225 */ /* 0x004fc600078e00ff */
[----:B------:R-:W-:-:S05]  /*3210*/  IADD3 R60, P0, PT, R60, R67, RZ ;  /* 0x000000433c3c7210 */ /* 0x000fca0007f1e0ff */
[--C-:B------:R-:W-:Y:S01]  /*3220*/  @P3 IMAD.MOV.U32 R55, RZ, RZ, R60.reuse ;  /* 0x000000ffff373224 */ /* 0x100fe200078e003c */
[----:B------:R-:W-:Y:S01]  /*3230*/  ISETP.NE.AND P3, PT, R70, 0x6, PT ;  /* 0x000000064600780c */ /* 0x000fe20003f65270 */
[----:B------:R-:W-:Y:S01]  /*3240*/  IMAD.X R67, R61, 0x1, R69, P0 ;  /* 0x000000013d437824 */ /* 0x000fe200000e0645 */
[C---:B------:R-:W-:Y:S01]  /*3250*/  ISETP.EQ.AND P0, PT, R72.reuse, 0xc, PT ;  /* 0x0000000c4800780c */ /* 0x040fe20003f02270 */
[--C-:B------:R-:W-:Y:S01]  /*3260*/  @P1 IMAD.MOV.U32 R53, RZ, RZ, R60.reuse ;  /* 0x000000ffff351224 */ /* 0x100fe200078e003c */
[----:B------:R-:W-:Y:S01]  /*3270*/  ISETP.EQ.AND P1, PT, R72, 0x14, PT ;  /* 0x000000144800780c */ /* 0x000fe20003f22270 */
[--C-:B------:R-:W-:Y:S01]  /*3280*/  @P4 IMAD.MOV.U32 R54, RZ, RZ, R60.reuse ;  /* 0x000000ffff364224 */ /* 0x100fe200078e003c */
[----:B------:R-:W-:Y:S01]  /*3290*/  IADD3 R68, P4, PT, R68, 0x4, RZ ;  /* 0x0000000444447810 */ /* 0x000fe20007f9e0ff */
[----:B------:R-:W-:Y:S01]  /*32a0*/  @P2 IMAD.MOV.U32 R57, RZ, RZ, R60 ;  /* 0x000000ffff392224 */ /* 0x000fe200078e003c */
[----:B------:R-:W-:-:S03]  /*32b0*/  IADD3 R72, PT, PT, R72, 0x4, RZ ;  /* 0x0000000448487810 */ /* 0x000fc60007ffe0ff */
[----:B------:R-:W-:-:S04]  /*32c0*/  IMAD.X R13, RZ, RZ, R13, P4 ;  /* 0x000000ffff0d7224 */ /* 0x000fc800020e060d */
[----:B------:R-:W-:Y:S02]  /*32d0*/  @P0 MOV R56, R60 ;  /* 0x0000003c00380202 */ /* 0x000fe40000000f00 */
[----:B------:R-:W-:Y:S01]  /*32e0*/  @P1 IMAD.MOV.U32 R58, RZ, RZ, R60 ;  /* 0x000000ffff3a1224 */ /* 0x000fe200078e003c */
[----:B------:R-:W-:Y:S06]  /*32f0*/  @P3 BRA `(.L_x_94) ;  /* 0xfffffffc00a43947 */ /* 0x000fec000383ffff */
[----:B------:R-:W-:Y:S05]  /*3300*/  BSYNC.RECONVERGENT B1 ;  /* 0x0000000000017941 */ /* 0x000fea0003800200 */
.L_x_93:
[----:B------:R-:W-:Y:S01]  /*3310*/  SHF.R.U32.HI R12, RZ, 0x17, R30 ;  /* 0x00000017ff0c7819 */ /* 0x000fe2000001161e */
[----:B------:R-:W-:Y:S03]  /*3320*/  BSSY.RECONVERGENT B1, `(.L_x_95) ;  /* 0x000002a000017945 */ /* 0x000fe60003800200 */
[----:B------:R-:W-:-:S05]  /*3330*/  LOP3.LUT R13, R12, 0xe0, RZ, 0xc0, !PT ;  /* 0x000000e00c0d7812 */ /* 0x000fca00078ec0ff */
[----:B------:R-:W-:-:S05]  /*3340*/  VIADD R13, R13, 0xffffff80 ;  /* 0xffffff800d0d7836 */ /* 0x000fca0000000000 */
[----:B------:R-:W-:-:S04]  /*3350*/  SHF.R.U32.HI R13, RZ, 0x5, R13 ;  /* 0x00000005ff0d7819 */ /* 0x000fc8000001160d */
[----:B------:R-:W-:-:S04]  /*3360*/  LEA R61, -R13, RZ, 0x2 ;  /* 0x000000ff0d3d7211 */ /* 0x000fc800078e11ff */
[C---:B------:R-:W-:Y:S02]  /*3370*/  ISETP.EQ.AND P0, PT, R61.reuse, -0x18, PT ;  /* 0xffffffe83d00780c */ /* 0x040fe40003f02270 */
[C---:B------:R-:W-:Y:S02]  /*3380*/  ISETP.EQ.AND P1, PT, R61.reuse, -0x14, PT ;  /* 0xffffffec3d00780c */ /* 0x040fe40003f22270 */
[C---:B------:R-:W-:Y:S02]  /*3390*/  ISETP.EQ.AND P4, PT, R61.reuse, -0x10, PT ;  /* 0xfffffff03d00780c */ /* 0x040fe40003f82270 */
[C---:B------:R-:W-:Y:S02]  /*33a0*/  ISETP.EQ.AND P3, PT, R61.reuse, -0xc, PT ;  /* 0xfffffff43d00780c */ /* 0x040fe40003f62270 */
[C---:B------:R-:W-:Y:S02]  /*33b0*/  ISETP.EQ.AND P2, PT, R61.reuse, -0x8, PT ;  /* 0xfffffff83d00780c */ /* 0x040fe40003f42270 */
[----:B------:R-:W-:-:S03]  /*33c0*/  ISETP.EQ.AND P6, PT, R61, 0x4, PT ;  /* 0x000000043d00780c */ /* 0x000fc60003fc2270 */
[--C-:B------:R-:W-:Y:S01]  /*33d0*/  @P0 IMAD.MOV.U32 R68, RZ, RZ, R53.reuse ;  /* 0x000000ffff440224 */ /* 0x100fe200078e0035 */
[C---:B------:R-:W-:Y:S01]  /*33e0*/  ISETP.EQ.AND P0, PT, R61.reuse, RZ, PT ;  /* 0x000000ff3d00720c */ /* 0x040fe20003f02270 */
[----:B------:R-:W-:Y:S01]  /*33f0*/  @P1 IMAD.MOV.U32 R13, RZ, RZ, R53 ;  /* 0x000000ffff0d1224 */ /* 0x000fe200078e0035 */
[----:B------:R-:W-:Y:S01]  /*3400*/  @P1 MOV R68, R54 ;  /* 0x0000003600441202 */ /* 0x000fe20000000f00 */
[----:B------:R-:W-:Y:S01]  /*3410*/  @P4 IMAD.MOV.U32 R13, RZ, RZ, R54 ;  /* 0x000000ffff0d4224 */ /* 0x000fe200078e0036 */
[----:B------:R-:W-:Y:S01]  /*3420*/  ISETP.EQ.AND P1, PT, R61, -0x4, PT ;  /* 0xfffffffc3d00780c */ /* 0x000fe20003f22270 */
[----:B------:R-:W-:Y:S01]  /*3430*/  @P4 IMAD.MOV.U32 R68, RZ, RZ, R55 ;  /* 0x000000ffff444224 */ /* 0x000fe200078e0037 */
[----:B------:R-:W-:Y:S01]  /*3440*/  @P3 MOV R13, R55 ;  /* 0x00000037000d3202 */ /* 0x000fe20000000f00 */
[--C-:B------:R-:W-:Y:S01]  /*3450*/  @P2 IMAD.MOV.U32 R13, RZ, RZ, R56.reuse ;  /* 0x000000ffff0d2224 */ /* 0x100fe200078e0038 */
[----:B------:R-:W-:Y:S01]  /*3460*/  P2R R60, PR, RZ, 0x40 ;  /* 0x00000040ff3c7803 */ /* 0x000fe20000000000 */
[----:B------:R-:W-:Y:S01]  /*3470*/  @P3 IMAD.MOV.U32 R68, RZ, RZ, R56 ;  /* 0x000000ffff443224 */ /* 0x000fe200078e0038 */
[----:B------:R-:W-:-:S07]  /*3480*/  @P2 MOV R68, R57 ;  /* 0x0000003900442202 */ /* 0x000fce0000000f00 */
[----:B------:R-:W-:Y:S01]  /*3490*/  @P1 IMAD.MOV.U32 R13, RZ, RZ, R57 ;  /* 0x000000ffff0d1224 */ /* 0x000fe200078e0039 */
[----:B------:R-:W-:Y:S01]  /*34a0*/  @P0 MOV R13, R58 ;  /* 0x0000003a000d0202 */ /* 0x000fe20000000f00 */
[--C-:B------:R-:W-:Y:S01]  /*34b0*/  @P6 IMAD.MOV.U32 R13, RZ, RZ, R67.reuse ;  /* 0x000000ffff0d6224 */ /* 0x100fe200078e0043 */
[----:B------:R-:W-:Y:S01]  /*34c0*/  LOP3.LUT P6, RZ, R12, 0x1f, RZ, 0xc0, !PT ;  /* 0x0000001f0cff7812 */ /* 0x000fe200078cc0ff */
[----:B------:R-:W-:Y:S02]  /*34d0*/  @P1 IMAD.MOV.U32 R68, RZ, RZ, R58 ;  /* 0x000000ffff441224 */ /* 0x000fe400078e003a */
[----:B------:R-:W-:-:S10]  /*34e0*/  @P0 IMAD.MOV.U32 R68, RZ, RZ, R67 ;  /* 0x000000ffff440224 */ /* 0x000fd400078e0043 */
[----:B------:R-:W-:Y:S05]  /*34f0*/  @!P6 BRA `(.L_x_96) ;  /* 0x000000000030e947 */ /* 0x000fea0003800000 */
[----:B------:R-:W-:Y:S01]  /*3500*/  @P4 MOV R60, R53 ;  /* 0x00000035003c4202 */ /* 0x000fe20000000f00 */
[----:B------:R-:W-:Y:S01]  /*3510*/  @P3 IMAD.MOV.U32 R60, RZ, RZ, R54 ;  /* 0x000000ffff3c3224 */ /* 0x000fe200078e0036 */
[C---:B------:R-:W-:Y:S01]  /*3520*/  ISETP.EQ.AND P6, PT, R61.reuse, 0x4, PT ;  /* 0x000000043d00780c */ /* 0x040fe20003fc2270 */
[----:B------:R-:W-:Y:S01]  /*3530*/  @P2 IMAD.MOV.U32 R60, RZ, RZ, R55 ;  /* 0x000000ffff3c2224 */ /* 0x000fe200078e0037 */
[----:B------:R-:W-:Y:S02]  /*3540*/  ISETP.EQ.AND P2, PT, R61, 0x8, PT ;  /* 0x000000083d00780c */ /* 0x000fe40003f42270 */
[----:B------:R-:W-:Y:S01]  /*3550*/  @P1 MOV R60, R56 ;  /* 0x00000038003c1202 */ /* 0x000fe20000000f00 */
[----:B------:R-:W-:Y:S01]  /*3560*/  @P0 IMAD.MOV.U32 R60, RZ, RZ, R57 ;  /* 0x000000ffff3c0224 */ /* 0x000fe200078e0039 */
[----:B------:R-:W-:-:S04]  /*3570*/  LOP3.LUT R12, R12, 0x1f, RZ, 0xc0, !PT ;  /* 0x0000001f0c0c7812 */ /* 0x000fc800078ec0ff */
[----:B------:R-:W-:-:S03]  /*3580*/  SHF.L.W.U32.HI R68, R13, R12, R68 ;  /* 0x0000000c0d447219 */ /* 0x000fc60000010e44 */
[----:B------:R-:W-:Y:S02]  /*3590*/  @P6 IMAD.MOV.U32 R60, RZ, RZ, R58 ;  /* 0x000000ffff3c6224 */ /* 0x000fe400078e003a */
[----:B------:R-:W-:-:S04]  /*35a0*/  @P2 MOV R60, R67 ;  /* 0x00000043003c2202 */ /* 0x000fc80000000f00 */
[----:B------:R-:W-:-:S07]  /*35b0*/  SHF.L.W.U32.HI R13, R60, R12, R13 ;  /* 0x0000000c3c0d7219 */ /* 0x000fce0000010e0d */
.L_x_96:
[----:B------:R-:W-:Y:S05]  /*35c0*/  BSYNC.RECONVERGENT B1 ;  /* 0x0000000000017941 */ /* 0x000fea0003800200 */
.L_x_95:
[C-C-:B------:R-:W-:Y:S01]  /*35d0*/  SHF.L.W.U32.HI R69, R13.reuse, 0x2, R68.reuse ;  /* 0x000000020d457819 */ /* 0x140fe20000010e44 */
[----:B------:R-:W-:Y:S01]  /*35e0*/  IMAD.SHL.U32 R13, R13, 0x4, RZ ;  /* 0x000000040d0d7824 */ /* 0x000fe200078e00ff */
[----:B------:R-:W-:Y:S01]  /*35f0*/  UMOV UR10, 0x54442d19 ;  /* 0x54442d19000a7882 */ /* 0x000fe20000000000 */
[----:B------:R-:W-:Y:S01]  /*3600*/  UMOV UR11, 0x3bf921fb ;  /* 0x3bf921fb000b7882 */ /* 0x000fe20000000000 */
[----:B------:R-:W-:Y:S02]  /*3610*/  SHF.R.S32.HI R60, RZ, 0x1f, R69 ;  /* 0x0000001fff3c7819 */ /* 0x000fe40000011445 */
[----:B------:R-:W-:Y:S02]  /*3620*/  SHF.R.U32.HI R67, RZ, 0x1e, R68 ;  /* 0x0000001eff437819 */ /* 0x000fe40000011644 */
[C---:B------:R-:W-:Y:S02]  /*3630*/  LOP3.LUT R12, R60.reuse, R13, RZ, 0x3c, !PT ;  /* 0x0000000d3c0c7212 */ /* 0x040fe400078e3cff */
[----:B------:R-:W-:-:S02]  /*3640*/  LOP3.LUT R13, R60, R69, RZ, 0x3c, !PT ;  /* 0x000000453c0d7212 */ /* 0x000fc400078e3cff */
[----:B------:R-:W-:Y:S02]  /*3650*/  ISETP.GE.AND P0, PT, R30, RZ, PT ;  /* 0x000000ff1e00720c */ /* 0x000fe40003f06270 */
[C---:B------:R-:W-:Y:S02]  /*3660*/  LOP3.LUT R68, R69.reuse, R30, RZ, 0x3c, !PT ;  /* 0x0000001e45447212 */ /* 0x040fe400078e3cff */
[----:B------:R-:W0:Y:S01]  /*3670*/  I2F.F64.S64 R12, R12 ;  /* 0x0000000c000c7312 */ /* 0x000e220000301c00 */
[----:B------:R-:W-:Y:S02]  /*3680*/  LEA.HI R67, R69, R67, RZ, 0x1 ;  /* 0x0000004345437211 */ /* 0x000fe400078f08ff */
[----:B------:R-:W-:-:S03]  /*3690*/  ISETP.GE.AND P1, PT, R68, RZ, PT ;  /* 0x000000ff4400720c */ /* 0x000fc60003f26270 */
[----:B------:R-:W-:-:S05]  /*36a0*/  IMAD.MOV R68, RZ, RZ, -R67 ;  /* 0x000000ffff447224 */ /* 0x000fca00078e0a43 */
[----:B------:R-:W-:Y:S01]  /*36b0*/  @!P0 MOV R67, R68 ;  /* 0x0000004400438202 */ /* 0x000fe20000000f00 */
[----:B0-----:R-:W-:-:S10]  /*36c0*/  DMUL R60, R12, UR10 ;  /* 0x0000000a0c3c7c28 */ /* 0x001fd40008000000 */
[----:B------:R-:W0:Y:S02]  /*36d0*/  F2F.F32.F64 R60, R60 ;  /* 0x0000003c003c7310 */ /* 0x000e240000301000 */
[----:B0-----:R-:W-:-:S07]  /*36e0*/  FSEL R12, -R60, R60, !P1 ;  /* 0x0000003c3c0c7208 */ /* 0x001fce0004800100 */
.L_x_92:
[----:B------:R-:W-:Y:S05]  /*36f0*/  BSYNC.RECONVERGENT B0 ;  /* 0x0000000000007941 */ /* 0x000fea0003800200 */
.L_x_91:
[----:B------:R-:W-:Y:S02]  /*3700*/  IMAD.MOV.U32 R60, RZ, RZ, 0x37cbac00 ;  /* 0x37cbac00ff3c7424 */ /* 0x000fe400078e00ff */
[----:B------:R-:W-:Y:S01]  /*3710*/  FMUL R13, R12, R12 ;  /* 0x0000000c0c0d7220 */ /* 0x000fe20000400000 */
[----:B------:R-:W-:Y:S01]  /*3720*/  LOP3.LUT R61, R67, 0x1, RZ, 0xc0, !PT ;  /* 0x00000001433d7812 */ /* 0x000fe200078ec0ff */
[----:B------:R-:W-:Y:S01]  /*3730*/  IMAD.MOV.U32 R70, RZ, RZ, 0x3c0885e4 ;  /* 0x3c0885e4ff467424 */ /* 0x000fe200078e00ff */
[----:B------:R-:W-:Y:S01]  /*3740*/  BSSY.RECONVERGENT B0, `(.L_x_97) ;  /* 0x000006d000007945 */ /* 0x000fe20003800200 */
[----:B------:R-:W-:Y:S01]  /*3750*/  FFMA R60, R13, R60, -0.0013887860113754868507 ;  /* 0xbab607ed0d3c7423 */ /* 0x000fe2000000003c */
[----:B------:R-:W-:Y:S02]  /*3760*/  ISETP.NE.U32.AND P0, PT, R61, 0x1, PT ;  /* 0x000000013d00780c */ /* 0x000fe40003f05070 */
[----:B------:R-:W-:Y:S01]  /*3770*/  IADD3 R61, PT, PT, R67, 0x1, RZ ;  /* 0x00000001433d7810 */ /* 0x000fe20007ffe0ff */
[----:B------:R-:W-:Y:S01]  /*3780*/  IMAD.MOV.U32 R67, RZ, RZ, 0x3e2aaaa8 ;  /* 0x3e2aaaa8ff437424 */ /* 0x000fe200078e00ff */
[----:B------:R-:W-:-:S02]  /*3790*/  FSEL R60, R60, -0.00019574658654164522886, P0 ;  /* 0xb94d41533c3c7808 */ /* 0x000fc40000000000 */
[----:B------:R-:W-:Y:S02]  /*37a0*/  FSEL R70, R70, 0.041666727513074874878, !P0 ;  /* 0x3d2aaabb46467808 */ /* 0x000fe40004000000 */
[----:B------:R-:W-:Y:S02]  /*37b0*/  LOP3.LUT P1, RZ, R61, 0x2, RZ, 0xc0, !PT ;  /* 0x000000023dff7812 */ /* 0x000fe4000782c0ff */
[----:B------:R-:W-:Y:S01]  /*37c0*/  FSEL R68, R12, 1, !P0 ;  /* 0x3f8000000c447808 */ /* 0x000fe20004000000 */
[----:B------:R-:W-:Y:S01]  /*37d0*/  FFMA R60, R13, R60, R70 ;  /* 0x0000003c0d3c7223 */ /* 0x000fe20000000046 */
[----:B------:R-:W-:-:S03]  /*37e0*/  FSEL R67, -R67, -0.4999999701976776123, !P0 ;  /* 0xbeffffff43437808 */ /* 0x000fc60004000100 */
[C---:B------:R-:W-:Y:S02]  /*37f0*/  FFMA R61, R13.reuse, R68, RZ ;  /* 0x000000440d3d7223 */ /* 0x040fe400000000ff */
[----:B------:R-:W-:-:S04]  /*3800*/  FFMA R60, R13, R60, R67 ;  /* 0x0000003c0d3c7223 */ /* 0x000fc80000000043 */
[----:B------:R-:W-:-:S04]  /*3810*/  FFMA R68, R61, R60, R68 ;  /* 0x0000003c3d447223 */ /* 0x000fc80000000044 */
[----:B------:R-:W-:Y:S01]  /*3820*/  @P1 FADD R68, RZ, -R68 ;  /* 0x80000044ff441221 */ /* 0x000fe20000000000 */
[----:B------:R-:W-:Y:S06]  /*3830*/  @!P5 BRA `(.L_x_98) ;  /* 0x000000040074d947 */ /* 0x000fec0003800000 */
[----:B------:R-:W-:-:S13]  /*3840*/  FSETP.NEU.AND P0, PT, |R30|, +INF , PT ;  /* 0x7f8000001e00780b */ /* 0x000fda0003f0d200 */
[----:B------:R-:W-:Y:S01]  /*3850*/  @!P0 FMUL R62, RZ, R30 ;  /* 0x0000001eff3e8220 */ /* 0x000fe20000400000 */
[----:B------:R-:W-:Y:S01]  /*3860*/  @!P0 IMAD.MOV.U32 R65, RZ, RZ, RZ ;  /* 0x000000ffff418224 */ /* 0x000fe200078e00ff */
[----:B------:R-:W-:Y:S06]  /*3870*/  @!P0 BRA `(.L_x_98) ;  /* 0x0000000400648947 */ /* 0x000fec0003800000 */
[----:B------:R-:W-:Y:S01]  /*3880*/  SHF.L.U32 R12, R30, 0x8, RZ ;  /* 0x000000081e0c7819 */ /* 0x000fe200000006ff */
[----:B------:R-:W-:Y:S01]  /*3890*/  HFMA2 R67, -RZ, RZ, 0, 0 ;  /* 0x00000000ff437431 */ /* 0x000fe200000001ff */
[----:B------:R-:W-:Y:S01]  /*38a0*/  BSSY.RECONVERGENT B1, `(.L_x_99) ;  /* 0x000001a000017945 */ /* 0x000fe20003800200 */
[----:B------:R-:W-:Y:S01]  /*38b0*/  IMAD.MOV.U32 R65, RZ, RZ, RZ ;  /* 0x000000ffff417224 */ /* 0x000fe200078e00ff */
[----:B------:R-:W-:Y:S01]  /*38c0*/  LOP3.LUT R71, R12, 0x80000000, RZ, 0xfc, !PT ;  /* 0x800000000c477812 */ /* 0x000fe200078efcff */
[----:B------:R-:W-:-:S07]  /*38d0*/  IMAD.MOV.U32 R69, RZ, RZ, RZ ;  /* 0x000000ffff457224 */ /* 0x000fce00078e00ff */
.L_x_100:
[----:B------:R-:W0:Y:S02]  /*38e0*/  LDC.64 R12, c[0x4][RZ] ;  /* 0x01000000ff0c7b82 */ /* 0x000e240000000a00 */
[----:B0-----:R-:W-:-:S05]  /*38f0*/  IMAD.WIDE.U32 R60, R67, 0x4, R12 ;  /* 0x00000004433c7825 */ /* 0x001fca00078e000c */
[----:B------:R-:W2:Y:S01]  /*3900*/  LDG.E.CONSTANT R12, desc[UR6][R60.64] ;  /* 0x000000063c0c7981 */ /* 0x000ea2000c1e9900 */
[C---:B------:R-:W-:Y:S01]  /*3910*/  IMAD.SHL.U32 R62, R67.reuse, 0x4, RZ ;  /* 0x00000004433e7824 */ /* 0x040fe200078e00ff */
[----:B------:R-:W-:-:S04]  /*3920*/  IADD3 R67, PT, PT, R67, 0x1, RZ ;  /* 0x0000000143437810 */ /* 0x000fc80007ffe0ff */
[C---:B------:R-:W-:Y:S02]  /*3930*/  ISETP.EQ.AND P5, PT, R62.reuse, RZ, PT ;  /* 0x000000ff3e00720c */ /* 0x040fe40003fa2270 */
[C---:B------:R-:W-:Y:S02]  /*3940*/  ISETP.EQ.AND P4, PT, R62.reuse, 0x4, PT ;  /* 0x000000043e00780c */ /* 0x040fe40003f82270 */
[C---:B------:R-:W-:Y:S02]  /*3950*/  ISETP.EQ.AND P3, PT, R62.reuse, 0x8, PT ;  /* 0x000000083e00780c */ /* 0x040fe40003f62270 */
[C---:B------:R-:W-:Y:S02]  /*3960*/  ISETP.EQ.AND P2, PT, R62.reuse, 0xc, PT ;  /* 0x0000000c3e00780c */ /* 0x040fe40003f42270 */
[----:B------:R-:W-:Y:S01]  /*3970*/  ISETP.EQ.AND P1, PT, R62, 0x10, PT ;  /* 0x000000103e00780c */ /* 0x000fe20003f22270 */
[----:B--2---:R-:W-:-:S03]  /*3980*/  IMAD.WIDE.U32 R12, R12, R71, RZ ;  /* 0x000000470c0c7225 */ /* 0x004fc600078e00ff */
[----:B------:R-:W-:-:S05]  /*3990*/  IADD3 R12, P0, PT, R12, R65, RZ ;  /* 0x000000410c0c7210 */ /* 0x000fca0007f1e0ff */
[----:B------:R-:W-:Y:S01]  /*39a0*/  @P3 MOV R55, R12 ;  /* 0x0000000c00373202 */ /* 0x000fe20000000f00 */
[--C-:B------:R-:W-:Y:S01]  /*39b0*/  @P5 IMAD.MOV.U32 R53, RZ, RZ, R12.reuse ;  /* 0x000000ffff355224 */ /* 0x100fe200078e000c */
[----:B------:R-:W-:Y:S01]  /*39c0*/  ISETP.NE.AND P5, PT, R67, 0x6, PT ;  /* 0x000000064300780c */ /* 0x000fe20003fa5270 */
[----:B------:R-:W-:Y:S01]  /*39d0*/  IMAD.X R65, R13, 0x1, R69, P0 ;  /* 0x000000010d417824 */ /* 0x000fe200000e0645 */
[----:B------:R-:W-:Y:S01]  /*39e0*/  ISETP.EQ.AND P0, PT, R62, 0x14, PT ;  /* 0x000000143e00780c */ /* 0x000fe20003f02270 */
[--C-:B------:R-:W-:Y:S02]  /*39f0*/  @P4 IMAD.MOV.U32 R54, RZ, RZ, R12.reuse ;  /* 0x000000ffff364224 */ /* 0x100fe400078e000c */
[--C-:B------:R-:W-:Y:S02]  /*3a00*/  @P2 IMAD.MOV.U32 R56, RZ, RZ, R12.reuse ;  /* 0x000000ffff382224 */ /* 0x100fe400078e000c */
[----:B------:R-:W-:-:S08]  /*3a10*/  @P1 IMAD.MOV.U32 R57, RZ, RZ, R12 ;  /* 0x000000ffff391224 */ /* 0x000fd000078e000c */
[----:B------:R-:W-:Y:S01]  /*3a20*/  @P0 MOV R58, R12 ;  /* 0x0000000c003a0202 */ /* 0x000fe20000000f00 */
[----:B------:R-:W-:Y:S06]  /*3a30*/  @P5 BRA `(.L_x_100) ;  /* 0xfffffffc00a85947 */ /* 0x000fec000383ffff */
[----:B------:R-:W-:Y:S05]  /*3a40*/  BSYNC.RECONVERGENT B1 ;  /* 0x0000000000017941 */ /* 0x000fea0003800200 */
.L_x_99:
[----:B------:R-:W-:Y:S01]  /*3a50*/  SHF.R.U32.HI R60, RZ, 0x17, R30 ;  /* 0x00000017ff3c7819 */ /* 0x000fe2000001161e */
[----:B------:R-:W-:Y:S03]  /*3a60*/  BSSY.RECONVERGENT B1, `(.L_x_101) ;  /* 0x0000028000017945 */ /* 0x000fe60003800200 */
[C---:B------:R-:W-:Y:S02]  /*3a70*/  LOP3.LUT R12, R60.reuse, 0xe0, RZ, 0xc0, !PT ;  /* 0x000000e03c0c7812 */ /* 0x040fe400078ec0ff */
[----:B------:R-:W-:-:S03]  /*3a80*/  LOP3.LUT P6, RZ, R60, 0x1f, RZ, 0xc0, !PT ;  /* 0x0000001f3cff7812 */ /* 0x000fc600078cc0ff */
[----:B------:R-:W-:-:S05]  /*3a90*/  VIADD R12, R12, 0xffffff80 ;  /* 0xffffff800c0c7836 */ /* 0x000fca0000000000 */
[----:B------:R-:W-:-:S05]  /*3aa0*/  SHF.R.U32.HI R12, RZ, 0x5, R12 ;  /* 0x00000005ff0c7819 */ /* 0x000fca000001160c */
[----:B------:R-:W-:-:S05]  /*3ab0*/  IMAD.U32 R61, R12, -0x4, RZ ;  /* 0xfffffffc0c3d7824 */ /* 0x000fca00078e00ff */
[C---:B------:R-:W-:Y:S02]  /*3ac0*/  ISETP.EQ.AND P3, PT, R61.reuse, -0x18, PT ;  /* 0xffffffe83d00780c */ /* 0x040fe40003f62270 */
[C---:B------:R-:W-:Y:S02]  /*3ad0*/  ISETP.EQ.AND P4, PT, R61.reuse, -0x14, PT ;  /* 0xffffffec3d00780c */ /* 0x040fe40003f82270 */
[C---:B------:R-:W-:Y:S02]  /*3ae0*/  ISETP.EQ.AND P0, PT, R61.reuse, -0x10, PT ;  /* 0xfffffff03d00780c */ /* 0x040fe40003f02270 */
[C---:B------:R-:W-:Y:S02]  /*3af0*/  ISETP.EQ.AND P1, PT, R61.reuse, -0xc, PT ;  /* 0xfffffff43d00780c */ /* 0x040fe40003f22270 */
[C---:B------:R-:W-:Y:S02]  /*3b00*/  ISETP.EQ.AND P2, PT, R61.reuse, -0x8, PT ;  /* 0xfffffff83d00780c */ /* 0x040fe40003f42270 */
[----:B------:R-:W-:-:S03]  /*3b10*/  ISETP.EQ.AND P5, PT, R61, 0x4, PT ;  /* 0x000000043d00780c */ /* 0x000fc60003fa2270 */
[----:B------:R-:W-:Y:S02]  /*3b20*/  @P3 MOV R62, R53 ;  /* 0x00000035003e3202 */ /* 0x000fe40000000f00 */
[----:B------:R-:W-:Y:S01]  /*3b30*/  @P4 IMAD.MOV.U32 R12, RZ, RZ, R53 ;  /* 0x000000ffff0c4224 */ /* 0x000fe200078e0035 */
[C---:B------:R-:W-:Y:S01]  /*3b40*/  ISETP.EQ.AND P3, PT, R61.reuse, -0x4, PT ;  /* 0xfffffffc3d00780c */ /* 0x040fe20003f62270 */
[----:B------:R-:W-:Y:S01]  /*3b50*/  @P4 IMAD.MOV.U32 R62, RZ, RZ, R54 ;  /* 0x000000ffff3e4224 */ /* 0x000fe200078e0036 */
[----:B------:R-:W-:Y:S01]  /*3b60*/  ISETP.EQ.AND P4, PT, R61, RZ, PT ;  /* 0x000000ff3d00720c */ /* 0x000fe20003f82270 */
[--C-:B------:R-:W-:Y:S01]  /*3b70*/  @P0 IMAD.MOV.U32 R62, RZ, RZ, R55.reuse ;  /* 0x000000ffff3e0224 */ /* 0x100fe200078e0037 */
[----:B------:R-:W-:Y:S01]  /*3b80*/  @P0 MOV R12, R54 ;  /* 0x00000036000c0202 */ /* 0x000fe20000000f00 */
[----:B------:R-:W-:Y:S01]  /*3b90*/  @P1 IMAD.MOV.U32 R12, RZ, RZ, R55 ;  /* 0x000000ffff0c1224 */ /* 0x000fe200078e0037 */
[----:B------:R-:W-:Y:S01]  /*3ba0*/  @P1 MOV R62, R56 ;  /* 0x00000038003e1202 */ /* 0x000fe20000000f00 */
[----:B------:R-:W-:-:S02]  /*3bb0*/  @P2 IMAD.MOV.U32 R12, RZ, RZ, R56 ;  /* 0x000000ffff0c2224 */ /* 0x000fc400078e0038 */
[----:B------:R-:W-:-:S04]  /*3bc0*/  @P2 IMAD.MOV.U32 R62, RZ, RZ, R57 ;  /* 0x000000ffff3e2224 */ /* 0x000fc800078e0039 */
[----:B------:R-:W-:Y:S01]  /*3bd0*/  @P3 MOV R12, R57 ;  /* 0x00000039000c3202 */ /* 0x000fe20000000f00 */
[--C-:B------:R-:W-:Y:S01]  /*3be0*/  @P3 IMAD.MOV.U32 R62, RZ, RZ, R58.reuse ;  /* 0x000000ffff3e3224 */ /* 0x100fe200078e003a */
[----:B------:R-:W-:Y:S01]  /*3bf0*/  @P4 MOV R62, R65 ;  /* 0x00000041003e4202 */ /* 0x000fe20000000f00 */
[----:B------:R-:W-:Y:S02]  /*3c00*/  @P4 IMAD.MOV.U32 R12, RZ, RZ, R58 ;  /* 0x000000ffff0c4224 */ /* 0x000fe400078e003a */
[----:B------:R-:W-:Y:S01]  /*3c10*/  @P5 IMAD.MOV.U32 R12, RZ, RZ, R65 ;  /* 0x000000ffff0c5224 */ /* 0x000fe200078e0041 */
[----:B------:R-:W-:Y:S06]  /*3c20*/  @!P6 BRA `(.L_x_102) ;  /* 0x00000000002ce947 */ /* 0x000fec0003800000 */
[----:B------:R-:W-:Y:S01]  /*3c30*/  @P0 IMAD.MOV.U32 R13, RZ, RZ, R53 ;  /* 0x000000ffff0d0224 */ /* 0x000fe200078e0035 */
[----:B------:R-:W-:Y:S02]  /*3c40*/  ISETP.EQ.AND P0, PT, R61, 0x8, PT ;  /* 0x000000083d00780c */ /* 0x000fe40003f02270 */
[----:B------:R-:W-:Y:S01]  /*3c50*/  @P1 MOV R13, R54 ;  /* 0x00000036000d1202 */ /* 0x000fe20000000f00 */
[----:B------:R-:W-:Y:S01]  /*3c60*/  @P2 IMAD.MOV.U32 R13, RZ, RZ, R55 ;  /* 0x000000ffff0d2224 */ /* 0x000fe200078e0037 */
[----:B------:R-:W-:Y:S01]  /*3c70*/  LOP3.LUT R61, R60, 0x1f, RZ, 0xc0, !PT ;  /* 0x0000001f3c3d7812 */ /* 0x000fe200078ec0ff */
[----:B------:R-:W-:Y:S01]  /*3c80*/  @P3 IMAD.MOV.U32 R13, RZ, RZ, R56 ;  /* 0x000000ffff0d3224 */ /* 0x000fe200078e0038 */
[----:B------:R-:W-:Y:S01]  /*3c90*/  @P4 MOV R13, R57 ;  /* 0x00000039000d4202 */ /* 0x000fe20000000f00 */
[----:B------:R-:W-:Y:S01]  /*3ca0*/  @P5 IMAD.MOV.U32 R13, RZ, RZ, R58 ;  /* 0x000000ffff0d5224 */ /* 0x000fe200078e003a */
[----:B------:R-:W-:-:S05]  /*3cb0*/  SHF.L.W.U32.HI R62, R12, R61, R62 ;  /* 0x0000003d0c3e7219 */ /* 0x000fca0000010e3e */
[----:B------:R-:W-:-:S05]  /*3cc0*/  @P0 IMAD.MOV.U32 R13, RZ, RZ, R65 ;  /* 0x000000ffff0d0224 */ /* 0x000fca00078e0041 */
[----:B------:R-:W-:-:S07]  /*3cd0*/  SHF.L.W.U32.HI R12, R13, R61, R12 ;  /* 0x0000003d0d0c7219 */ /* 0x000fce0000010e0c */
.L_x_102:
[----:B------:R-:W-:Y:S05]  /*3ce0*/  BSYNC.RECONVERGENT B1 ;  /* 0x0000000000017941 */ /* 0x000fea0003800200 */
.L_x_101:
[C---:B------:R-:W-:Y:S01]  /*3cf0*/  SHF.L.W.U32.HI R65, R12.reuse, 0x2, R62 ;  /* 0x000000020c417819 */ /* 0x040fe20000010e3e */
[----:B------:R-:W-:Y:S01]  /*3d00*/  UMOV UR10, 0x54442d19 ;  /* 0x54442d19000a7882 */ /* 0x000fe20000000000 */
[----:B------:R-:W-:Y:S01]  /*3d10*/  SHF.L.U32 R12, R12, 0x2, RZ ;  /* 0x000000020c0c7819 */ /* 0x000fe200000006ff */
[----:B------:R-:W-:Y:S01]  /*3d20*/  UMOV UR11, 0x3bf921fb ;  /* 0x3bf921fb000b7882 */ /* 0x000fe20000000000 */
[----:B------:R-:W-:Y:S02]  /*3d30*/  SHF.R.S32.HI R13, RZ, 0x1f, R65 ;  /* 0x0000001fff0d7819 */ /* 0x000fe40000011441 */
[----:B------:R-:W-:Y:S02]  /*3d40*/  ISETP.GE.AND P1, PT, R30, RZ, PT ;  /* 0x000000ff1e00720c */ /* 0x000fe40003f26270 */
[C---:B------:R-:W-:Y:S02]  /*3d50*/  LOP3.LUT R12, R13.reuse, R12, RZ, 0x3c, !PT ;  /* 0x0000000c0d0c7212 */ /* 0x040fe400078e3cff */
[----:B------:R-:W-:-:S02]  /*3d60*/  LOP3.LUT R13, R13, R65, RZ, 0x3c, !PT ;  /* 0x000000410d0d7212 */ /* 0x000fc400078e3cff */
[----:B------:R-:W-:Y:S02]  /*3d70*/  SHF.R.U32.HI R62, RZ, 0x1e, R62 ;  /* 0x0000001eff3e7819 */ /* 0x000fe4000001163e */
[C---:B------:R-:W-:Y:S02]  /*3d80*/  LOP3.LUT R30, R65.reuse, R30, RZ, 0x3c, !PT ;  /* 0x0000001e411e7212 */ /* 0x040fe400078e3cff */
[----:B------:R-:W0:Y:S01]  /*3d90*/  I2F.F64.S64 R12, R12 ;  /* 0x0000000c000c7312 */ /* 0x000e220000301c00 */
[----:B------:R-:W-:Y:S02]  /*3da0*/  LEA.HI R65, R65, R62, RZ, 0x1 ;  /* 0x0000003e41417211 */ /* 0x000fe400078f08ff */
[----:B------:R-:W-:-:S03]  /*3db0*/  ISETP.GE.AND P0, PT, R30, RZ, PT ;  /* 0x000000ff1e00720c */ /* 0x000fc60003f06270 */
[----:B------:R-:W-:-:S04]  /*3dc0*/  IMAD.MOV R30, RZ, RZ, -R65 ;  /* 0x000000ffff1e7224 */ /* 0x000fc800078e0a41 */
[----:B------:R-:W-:Y:S01]  /*3dd0*/  @!P1 IMAD.MOV.U32 R65, RZ, RZ, R30 ;  /* 0x000000ffff419224 */ /* 0x000fe200078e001e */
[----:B0-----:R-:W-:-:S10]  /*3de0*/  DMUL R60, R12, UR10 ;  /* 0x0000000a0c3c7c28 */ /* 0x001fd40008000000 */
[----:B------:R-:W0:Y:S02]  /*3df0*/  F2F.F32.F64 R60, R60 ;  /* 0x0000003c003c7310 */ /* 0x000e240000301000 */
[----:B0-----:R-:W-:-:S07]  /*3e00*/  FSEL R62, -R60, R60, !P0 ;  /* 0x0000003c3c3e7208 */ /* 0x001fce0004000100 */
.L_x_98:
[----:B------:R-:W-:Y:S05]  /*3e10*/  BSYNC.RECONVERGENT B0 ;  /* 0x0000000000007941 */ /* 0x000fea0003800200 */
.L_x_97:
[----:B------:R-:W-:Y:S01]  /*3e20*/  IADD3 R12, PT, PT, R66, -0xd000000, RZ ;  /* 0xf3000000420c7810 */ /* 0x000fe20007ffe0ff */
[----:B------:R0:W1:Y:S01]  /*3e30*/  MUFU.RSQ R13, R66 ;  /* 0x00000042000d7308 */ /* 0x0000620000001400 */
[----:B------:R-:W-:Y:S02]  /*3e40*/  BSSY.RECONVERGENT B0, `(.L_x_103) ;  /* 0x000000b000007945 */ /* 0x000fe40003800200 */
[----:B------:R-:W-:-:S13]  /*3e50*/  ISETP.GT.U32.AND P0, PT, R12, 0x727fffff, PT ;  /* 0x727fffff0c00780c */ /* 0x000fda0003f04070 */
[----:B0-----:R-:W-:Y:S05]  /*3e60*/  @!P0 BRA `(.L_x_104) ;  /* 0x0000000000108947 */ /* 0x001fea0003800000 */
[----:B-1----:R-:W-:Y:S01]  /*3e70*/  IMAD.MOV.U32 R13, RZ, RZ, R66 ;  /* 0x000000ffff0d7224 */ /* 0x002fe200078e0042 */
[----:B------:R-:W-:-:S07]  /*3e80*/  MOV R12, 0x3ea0 ;  /* 0x00003ea0000c7802 */ /* 0x000fce0000000f00 */
[----:B------:R-:W-:Y:S05]  /*3e90*/  CALL.REL.NOINC `($__internal_0_$__cuda_sm20_sqrt_rn_f32_slowpath) ;  /* 0x000000c000947944 */ /* 0x000fea0003c00000 */
[----:B------:R-:W-:Y:S05]  /*3ea0*/  BRA `(.L_x_105) ;  /* 0x0000000000107947 */ /* 0x000fea0003800000 */
.L_x_104:
[----:B-1----:R-:W-:Y:S01]  /*3eb0*/  FMUL.FTZ R67, R66, R13 ;  /* 0x0000000d42437220 */ /* 0x002fe20000410000 */
[----:B------:R-:W-:-:S03]  /*3ec0*/  FMUL.FTZ R12, R13, 0.5 ;  /* 0x3f0000000d0c7820 */ /* 0x000fc60000410000 */
[----:B------:R-:W-:-:S04]  /*3ed0*/  FFMA R66, -R67, R67, R66 ;  /* 0x0000004343427223 */ /* 0x000fc80000000142 */
[----:B------:R-:W-:-:S07]  /*3ee0*/  FFMA R67, R66, R12, R67 ;  /* 0x0000000c42437223 */ /* 0x000fce0000000043 */
.L_x_105:
[----:B------:R-:W-:Y:S05]  /*3ef0*/  BSYNC.RECONVERGENT B0 ;  /* 0x0000000000007941 */ /* 0x000fea0003800200 */
.L_x_103:
[----:B------:R-:W-:Y:S02]  /*3f00*/  IMAD.MOV.U32 R12, RZ, RZ, 0x37cbac00 ;  /* 0x37cbac00ff0c7424 */ /* 0x000fe400078e00ff */
[----:B------:R-:W-:Y:S01]  /*3f10*/  FMUL R13, R62, R62 ;  /* 0x0000003e3e0d7220 */ /* 0x000fe20000400000 */
[C---:B------:R-:W-:Y:S01]  /*3f20*/  LOP3.LUT R30, R65.reuse, 0x1, RZ, 0xc0, !PT ;  /* 0x00000001411e7812 */ /* 0x040fe200078ec0ff */
[----:B------:R-:W-:Y:S01]  /*3f30*/  IMAD.MOV.U32 R61, RZ, RZ, 0x3e2aaaa8 ;  /* 0x3e2aaaa8ff3d7424 */ /* 0x000fe200078e00ff */
[----:B------:R-:W-:Y:S01]  /*3f40*/  LOP3.LUT P1, RZ, R65, 0x2, RZ, 0xc0, !PT ;  /* 0x0000000241ff7812 */ /* 0x000fe2000782c0ff */
[----:B------:R-:W-:Y:S01]  /*3f50*/  FFMA R12, R13, R12, -0.0013887860113754868507 ;  /* 0xbab607ed0d0c7423 */ /* 0x000fe2000000000c */
[----:B------:R-:W-:Y:S01]  /*3f60*/  ISETP.NE.U32.AND P0, PT, R30, 0x1, PT ;  /* 0x000000011e00780c */ /* 0x000fe20003f05070 */
[----:B------:R-:W-:Y:S01]  /*3f70*/  BSSY.RECONVERGENT B0, `(.L_x_106) ;  /* 0x000001a000007945 */ /* 0x000fe20003800200 */
[----:B------:R-:W-:Y:S01]  /*3f80*/  MOV R30, 0x3c0885e4 ;  /* 0x3c0885e4001e7802 */ /* 0x000fe20000000f00 */
[----:B------:R-:W-:Y:S01]  /*3f90*/  FMUL R68, R68, R67 ;  /* 0x0000004344447220 */ /* 0x000fe20000400000 */
[----:B------:R-:W-:-:S02]  /*3fa0*/  FSEL R12, R12, -0.00019574658654164522886, !P0 ;  /* 0xb94d41530c0c7808 */ /* 0x000fc40004000000 */
[----:B------:R-:W-:Y:S02]  /*3fb0*/  FSEL R30, R30, 0.041666727513074874878, P0 ;  /* 0x3d2aaabb1e1e7808 */ /* 0x000fe40000000000 */
[----:B------:R-:W-:Y:S02]  /*3fc0*/  FSEL R61, -R61, -0.4999999701976776123, P0 ;  /* 0xbeffffff3d3d7808 */ /* 0x000fe40000000100 */
[----:B------:R-:W-:Y:S01]  /*3fd0*/  FSEL R62, R62, 1, P0 ;  /* 0x3f8000003e3e7808 */ /* 0x000fe20000000000 */
[----:B------:R-:W-:Y:S01]  /*3fe0*/  FFMA R12, R13, R12, R30 ;  /* 0x0000000c0d0c7223 */ /* 0x000fe2000000001e */
[----:B------:R-:W-:-:S03]  /*3ff0*/  FFMA R30, -R67, R67, 1 ;  /* 0x3f800000431e7423 */ /* 0x000fc60000000143 */
[C---:B------:R-:W-:Y:S01]  /*4000*/  FFMA R12, R13.reuse, R12, R61 ;  /* 0x0000000c0d0c7223 */ /* 0x040fe2000000003d */
[----:B------:R-:W-:Y:S02]  /*4010*/  VIADD R60, R30, 0xf3000000 ;  /* 0xf30000001e3c7836 */ /* 0x000fe40000000000 */
[----:B------:R-:W-:Y:S01]  /*4020*/  FFMA R13, R13, R62, RZ ;  /* 0x0000003e0d0d7223 */ /* 0x000fe200000000ff */
[----:B------:R0:W1:Y:S02]  /*4030*/  MUFU.RSQ R61, R30 ;  /* 0x0000001e003d7308 */ /* 0x0000640000001400 */
[----:B------:R-:W-:Y:S01]  /*4040*/  ISETP.GT.U32.AND P0, PT, R60, 0x727fffff, PT ;  /* 0x727fffff3c00780c */ /* 0x000fe20003f04070 */
[----:B------:R-:W-:-:S04]  /*4050*/  FFMA R12, R13, R12, R62 ;  /* 0x0000000c0d0c7223 */ /* 0x000fc8000000003e */
[----:B------:R-:W-:-:S04]  /*4060*/  @P1 FADD R12, RZ, -R12 ;  /* 0x8000000cff0c1221 */ /* 0x000fc80000000000 */
[----:B------:R-:W-:-:S04]  /*4070*/  FMUL R65, R12, R67 ;  /* 0x000000430c417220 */ /* 0x000fc80000400000 */
[----:B0-----:R-:W-:Y:S05]  /*4080*/  @!P0 BRA `(.L_x_107) ;  /* 0x0000000000108947 */ /* 0x001fea0003800000 */
[----:B------:R-:W-:Y:S02]  /*4090*/  MOV R13, R30 ;  /* 0x0000001e000d7202 */ /* 0x000fe40000000f00 */
[----:B------:R-:W-:-:S07]  /*40a0*/  MOV R12, 0x40c0 ;  /* 0x000040c0000c7802 */ /* 0x000fce0000000f00 */
[----:B-1----:R-:W-:Y:S05]  /*40b0*/  CALL.REL.NOINC `($__internal_0_$__cuda_sm20_sqrt_rn_f32_slowpath) ;  /* 0x000000c0000c7944 */ /* 0x002fea0003c00000 */
[----:B------:R-:W-:Y:S05]  /*40c0*/  BRA `(.L_x_108) ;  /* 0x0000000000107947 */ /* 0x000fea0003800000 */
.L_x_107:
[----:B-1----:R-:W-:Y:S01]  /*40d0*/  FMUL.FTZ R67, R30, R61 ;  /* 0x0000003d1e437220 */ /* 0x002fe20000410000 */
[----:B------:R-:W-:-:S03]  /*40e0*/  FMUL.FTZ R13, R61, 0.5 ;  /* 0x3f0000003d0d7820 */ /* 0x000fc60000410000 */
[----:B------:R-:W-:-:S04]  /*40f0*/  FFMA R12, -R67, R67, R30 ;  /* 0x00000043430c7223 */ /* 0x000fc8000000011e */
[----:B------:R-:W-:-:S07]  /*4100*/  FFMA R67, R12, R13, R67 ;  /* 0x0000000d0c437223 */ /* 0x000fce0000000043 */
.L_x_108:
[----:B------:R-:W-:Y:S05]  /*4110*/  BSYNC.RECONVERGENT B0 ;  /* 0x0000000000007941 */ /* 0x000fea0003800200 */
.L_x_106:
[C---:B------:R-:W-:Y:S01]  /*4120*/  FMUL R13, R65.reuse, R8 ;  /* 0x00000008410d7220 */ /* 0x040fe20000400000 */
[C---:B------:R-:W-:Y:S01]  /*4130*/  FMUL R12, R65.reuse, R9 ;  /* 0x00000009410c7220 */ /* 0x040fe20000400000 */
[----:B------:R-:W-:Y:S01]  /*4140*/  FMUL R65, R65, R10 ;  /* 0x0000000a41417220 */ /* 0x000fe20000400000 */
[----:B------:R-:W-:Y:S01]  /*4150*/  BSSY.RECONVERGENT B0, `(.L_x_109) ;  /* 0x0000022000007945 */ /* 0x000fe20003800200 */
[C---:B------:R-:W-:Y:S01]  /*4160*/  FFMA R13, R68.reuse, R5, R13 ;  /* 0x00000005440d7223 */ /* 0x040fe2000000000d */
[C---:B------:R-:W-:Y:S01]  /*4170*/  FFMA R12, R68.reuse, R7, R12 ;  /* 0x00000007440c7223 */ /* 0x040fe2000000000c */
[----:B------:R-:W-:Y:S01]  /*4180*/  FFMA R65, R68, R6, R65 ;  /* 0x0000000644417223 */ /* 0x000fe20000000041 */
[----:B------:R-:W-:Y:S02]  /*4190*/  IMAD.MOV.U32 R62, RZ, RZ, RZ ;  /* 0x000000ffff3e7224 */ /* 0x000fe400078e00ff */
[-C--:B------:R-:W-:Y:S01]  /*41a0*/  FFMA R73, R2, R67.reuse, R13 ;  /* 0x0000004302497223 */ /* 0x080fe2000000000d */
[-C--:B------:R-:W-:Y:S01]  /*41b0*/  FFMA R68, R3, R67.reuse, R12 ;  /* 0x0000004303447223 */ /* 0x080fe2000000000c */
[----:B------:R-:W-:Y:S01]  /*41c0*/  FFMA R69, R4, R67, R65 ;  /* 0x0000004304457223 */ /* 0x000fe20000000041 */
[----:B------:R-:W-:-:S02]  /*41d0*/  IMAD.MOV.U32 R65, RZ, RZ, 0x5bb1a2bc ;  /* 0x5bb1a2bcff417424 */ /* 0x000fc400078e00ff */
[----:B------:R-:W-:-:S04]  /*41e0*/  FMUL R12, R40, R73 ;  /* 0x00000049280c7220 */ /* 0x000fc80000400000 */
[----:B------:R-:W-:-:S04]  /*41f0*/  FFMA R71, R43, R68, R12 ;  /* 0x000000442b477223 */ /* 0x000fc8000000000c */
[----:B------:R-:W-:-:S04]  /*4200*/  FFMA R71, R46, R69, R71 ;  /* 0x000000452e477223 */ /* 0x000fc80000000047 */
[----:B------:R-:W-:-:S05]  /*4210*/  FFMA R12, R71, R71, R50 ;  /* 0x00000047470c7223 */ /* 0x000fca0000000032 */
[----:B------:R-:W-:-:S13]  /*4220*/  FSETP.GT.AND P0, PT, R12, RZ, PT ;  /* 0x000000ff0c00720b */ /* 0x000fda0003f04000 */
[----:B------:R-:W-:Y:S05]  /*4230*/  @!P0 BRA `(.L_x_110) ;  /* 0x00000000004c8947 */ /* 0x000fea0003800000 */
        /* <DEDUP_REMOVED lines=9> */
.L_x_112:
[----:B-1----:R-:W-:Y:S01]  /*42d0*/  FMUL.FTZ R67, R12, R13 ;  /* 0x0000000d0c437220 */ /* 0x002fe20000410000 */
[----:B------:R-:W-:-:S03]  /*42e0*/  FMUL.FTZ R13, R13, 0.5 ;  /* 0x3f0000000d0d7820 */ /* 0x000fc60000410000 */
[----:B------:R-:W-:-:S04]  /*42f0*/  FFMA R12, -R67, R67, R12 ;  /* 0x00000043430c7223 */ /* 0x000fc8000000010c */
[----:B------:R-:W-:-:S07]  /*4300*/  FFMA R67, R12, R13, R67 ;  /* 0x0000000d0c437223 */ /* 0x000fce0000000043 */
.L_x_113:
[----:B------:R-:W-:Y:S05]  /*4310*/  BSYNC.RECONVERGENT B1 ;  /* 0x0000000000017941 */ /* 0x000fea0003800200 */
.L_x_111:
[----:B------:R-:W-:-:S05]  /*4320*/  FADD R65, -R71, -R67 ;  /* 0x8000004347417221 */ /* 0x000fca0000000100 */
[----:B------:R-:W-:-:S04]  /*4330*/  FSETP.GEU.AND P0, PT, R65, 9.99999984306749440000e+16, PT ;  /* 0x5bb1a2bc4100780b */ /* 0x000fc80003f0e000 */
[----:B------:R-:W-:-:S04]  /*4340*/  FSETP.GT.AND P0, PT, -R71, R67, !P0 ;  /* 0x000000434700720b */ /* 0x000fc80004704100 */
[----:B------:R-:W-:Y:S02]  /*4350*/  FSEL R65, R65, 9.99999984306749440000e+16, P0 ;  /* 0x5bb1a2bc41417808 */ /* 0x000fe40000000000 */
[----:B------:R-:W-:-:S07]  /*4360*/  SEL R62, RZ, 0x1, !P0 ;  /* 0x00000001ff3e7807 */ /* 0x000fce0004000000 */
.L_x_110:
[----:B------:R-:W-:Y:S05]  /*4370*/  BSYNC.RECONVERGENT B0 ;  /* 0x0000000000007941 */ /* 0x000fea0003800200 */
.L_x_109:
[----:B------:R-:W-:Y:S01]  /*4380*/  FMUL R13, R41, R73 ;  /* 0x00000049290d7220 */ /* 0x000fe20000400000 */
[----:B------:R-:W-:Y:S03]  /*4390*/  BSSY.RECONVERGENT B0, `(.L_x_114) ;  /* 0x0000019000007945 */ /* 0x000fe60003800200 */
        /* <DEDUP_REMOVED lines=10> */
[----:B------:R-:W-:Y:S02]  /*4440*/  MOV R13, R12 ;  /* 0x0000000c000d7202 */ /* 0x000fe40000000f00 */
[----:B------:R-:W-:-:S07]  /*4450*/  MOV R12, 0x4470 ;  /* 0x00004470000c7802 */ /* 0x000fce0000000f00 */
[----:B------:R-:W-:Y:S05]  /*4460*/  CALL.REL.NOINC `($__internal_0_$__cuda_sm20_sqrt_rn_f32_slowpath) ;  /* 0x000000bc00207944 */ /* 0x000fea0003c00000 */
[----:B------:R-:W-:Y:S05]  /*4470*/  BRA `(.L_x_118) ;  /* 0x0000000000107947 */ /* 0x000fea0003800000 */
.L_x_117:
[----:B------:R-:W-:Y:S01]  /*4480*/  FMUL.FTZ R67, R12, R13 ;  /* 0x0000000d0c437220 */ /* 0x000fe20000410000 */
[----:B------:R-:W-:-:S03]  /*4490*/  FMUL.FTZ R13, R13, 0.5 ;  /* 0x3f0000000d0d7820 */ /* 0x000fc60000410000 */
[----:B------:R-:W-:-:S04]  /*44a0*/  FFMA R12, -R67, R67, R12 ;  /* 0x00000043430c7223 */ /* 0x000fc8000000010c */
[----:B------:R-:W-:-:S07]  /*44b0*/  FFMA R67, R12, R13, R67 ;  /* 0x0000000d0c437223 */ /* 0x000fce0000000043 */
.L_x_118:
[----:B------:R-:W-:Y:S05]  /*44c0*/  BSYNC.RECONVERGENT B1 ;  /* 0x0000000000017941 */ /* 0x000fea0003800200 */
.L_x_116:
[----:B------:R-:W-:-:S05]  /*44d0*/  FADD R12, -R70, -R67 ;  /* 0x80000043460c7221 */ /* 0x000fca0000000100 */
[----:B------:R-:W-:-:S04]  /*44e0*/  FSETP.GEU.AND P0, PT, R12, R65, PT ;  /* 0x000000410c00720b */ /* 0x000fc80003f0e000 */
[----:B------:R-:W-:-:S04]  /*44f0*/  FSETP.GT.AND P0, PT, -R70, R67, !P0 ;  /* 0x000000434600720b */ /* 0x000fc80004704100 */
[----:B------:R-:W-:Y:S02]  /*4500*/  FSEL R65, R12, R65, P0 ;  /* 0x000000410c417208 */ /* 0x000fe40000000000 */
[----:B------:R-:W-:-:S07]  /*4510*/  SEL R62, R62, 0x1, !P0 ;  /* 0x000000013e3e7807 */ /* 0x000fce0004000000 */
.L_x_115:
[----:B------:R-:W-:Y:S05]  /*4520*/  BSYNC.RECONVERGENT B0 ;  /* 0x0000000000007941 */ /* 0x000fea0003800200 */
.L_x_114:
        /* <DEDUP_REMOVED lines=12> */
[----:B------:R-:W-:Y:S01]  /*45f0*/  IMAD.MOV.U32 R13, RZ, RZ, R12 ;  /* 0x000000ffff0d7224 */ /* 0x000fe200078e000c */
[----:B------:R-:W-:-:S07]  /*4600*/  MOV R12, 0x4620 ;  /* 0x00004620000c7802 */ /* 0x000fce0000000f00 */
[----:B------:R-:W-:Y:S05]  /*4610*/  CALL.REL.NOINC `($__internal_0_$__cuda_sm20_sqrt_rn_f32_slowpath) ;  /* 0x000000b800b47944 */ /* 0x000fea0003c00000 */
[----:B------:R-:W-:Y:S05]  /*4620*/  BRA `(.L_x_123) ;  /* 0x0000000000107947 */ /* 0x000fea0003800000 */
.L_x_122:
[----:B------:R-:W-:Y:S01]  /*4630*/  FMUL.FTZ R67, R12, R13 ;  /* 0x0000000d0c437220 */ /* 0x000fe20000410000 */
[----:B------:R-:W-:-:S03]  /*4640*/  FMUL.FTZ R13, R13, 0.5 ;  /* 0x3f0000000d0d7820 */ /* 0x000fc60000410000 */
[----:B------:R-:W-:-:S04]  /*4650*/  FFMA R12, -R67, R67, R12 ;  /* 0x00000043430c7223 */ /* 0x000fc8000000010c */
[----:B------:R-:W-:-:S07]  /*4660*/  FFMA R67, R12, R13, R67 ;  /* 0x0000000d0c437223 */ /* 0x000fce0000000043 */
.L_x_123:
[----:B------:R-:W-:Y:S05]  /*4670*/  BSYNC.RECONVERGENT B1 ;  /* 0x0000000000017941 */ /* 0x000fea0003800200 */
.L_x_121:
[----:B------:R-:W-:-:S05]  /*4680*/  FADD R12, -R71, -R67 ;  /* 0x80000043470c7221 */ /* 0x000fca0000000100 */
[----:B------:R-:W-:-:S04]  /*4690*/  FSETP.GEU.AND P0, PT, R12, R65, PT ;  /* 0x000000410c00720b */ /* 0x000fc80003f0e000 */
[----:B------:R-:W-:-:S04]  /*46a0*/  FSETP.GT.AND P0, PT, -R71, R67, !P0 ;  /* 0x000000434700720b */ /* 0x000fc80004704100 */
[----:B------:R-:W-:Y:S02]  /*46b0*/  FSEL R65, R12, R65, P0 ;  /* 0x000000410c417208 */ /* 0x000fe40000000000 */
[----:B------:R-:W-:-:S07]  /*46c0*/  SEL R62, R62, 0x1, !P0 ;  /* 0x000000013e3e7807 */ /* 0x000fce0004000000 */
.L_x_120:
[----:B------:R-:W-:Y:S05]  /*46d0*/  BSYNC.RECONVERGENT B0 ;  /* 0x0000000000007941 */ /* 0x000fea0003800200 */
.L_x_119:
[----:B------:R-:W0:Y:S01]  /*46e0*/  LDCU.64 UR10, c[0x0][0x3a0] ;  /* 0x00007400ff0a77ac */ /* 0x000e220008000a00 */
[----:B------:R-:W-:Y:S01]  /*46f0*/  BSSY.RECONVERGENT B4, `(.L_x_124) ;  /* 0x0000018000047945 */ /* 0x000fe20003800200 */
[----:B------:R-:W1:Y:S01]  /*4700*/  LDCU UR12, c[0x0][0x39c] ;  /* 0x00007380ff0c77ac */ /* 0x000e620008000800 */
        /* <DEDUP_REMOVED lines=14> */
[----:B------:R-:W-:Y:S01]  /*47f0*/  MOV R12, R68 ;  /* 0x00000044000c7202 */ /* 0x000fe20000000f00 */
[----:B------:R-:W-:Y:S01]  /*4800*/  FADD R13, -R11, -RZ ;  /* 0x800000ff0b0d7221 */ /* 0x000fe20000000100 */
[----:B------:R-:W-:-:S07]  /*4810*/  MOV R30, 0x4830 ;  /* 0x00004830001e7802 */ /* 0x000fce0000000f00 */
[----:B------:R-:W-:Y:S05]  /*4820*/  CALL.REL.NOINC `($__internal_1_$__cuda_sm3x_div_rn_noftz_f32_slowpath) ;  /* 0x000000b800847944 */ /* 0x000fea0003c00000 */
.L_x_127:
[----:B------:R-:W-:Y:S05]  /*4830*/  BSYNC.RECONVERGENT B5 ;  /* 0x0000000000057941 */ /* 0x000fea0003800200 */
.L_x_126:
[C---:B------:R-:W-:Y:S02]  /*4840*/  FSETP.GT.AND P0, PT, R12.reuse, RZ, PT ;  /* 0x000000ff0c00720b */ /* 0x040fe40003f04000 */
[----:B------:R-:W-:-:S11]  /*4850*/  FSETP.GEU.AND P1, PT, R12, R65, PT ;  /* 0x000000410c00720b */ /* 0x000fd60003f2e000 */
[----:B------:R-:W-:-:S07]  /*4860*/  @P0 SEL R62, R62, 0x1, P1 ;  /* 0x000000013e3e0807 */ /* 0x000fce0000800000 */
.L_x_125:
[----:B------:R-:W-:Y:S05]  /*4870*/  BSYNC.RECONVERGENT B4 ;  /* 0x0000000000047941 */ /* 0x000fea0003800200 */
.L_x_124:
[----:B------:R-:W-:Y:S01]  /*4880*/  SHF.R.U32.HI R13, RZ, 0x6, R64 ;  /* 0x00000006ff0d7819 */ /* 0x000fe20000011640 */
[----:B------:R-:W-:Y:S01]  /*4890*/  BSSY.RECONVERGENT B0, `(.L_x_128) ;  /* 0x000007f000007945 */ /* 0x000fe20003800200 */
[----:B------:R-:W-:Y:S02]  /*48a0*/  ISETP.NE.AND P0, PT, R62, RZ, PT ;  /* 0x000000ff3e00720c */ /* 0x000fe40003f05270 */
[----:B------:R-:W-:-:S05]  /*48b0*/  LOP3.LUT R13, R13, R64, RZ, 0x3c, !PT ;  /* 0x000000400d0d7212 */ /* 0x000fca00078e3cff */
[----:B------:R-:W-:-:S05]  /*48c0*/  IMAD.SHL.U32 R12, R13, 0x20000, RZ ;  /* 0x000200000d0c7824 */ /* 0x000fca00078e00ff */
[----:B------:R-:W-:Y:S01]  /*48d0*/  LOP3.LUT R12, R12, R13, RZ, 0x3c, !PT ;  /* 0x0000000d0c0c7212 */ /* 0x000fe200078e3cff */
[----:B------:R-:W-:-:S03]  /*48e0*/  @P0 FADD R63, R63, 1 ;  /* 0x3f8000003f3f0421 */ /* 0x000fc60000000000 */
[----:B------:R-:W-:-:S04]  /*48f0*/  SHF.R.U32.HI R13, RZ, 0x9, R12 ;  /* 0x00000009ff0d7819 */ /* 0x000fc8000001160c */
[----:B------:R-:W-:-:S04]  /*4900*/  LOP3.LUT R13, R13, R12, RZ, 0x3c, !PT ;  /* 0x0000000c0d0d7212 */ /* 0x000fc800078e3cff */
[----:B------:R-:W-:-:S04]  /*4910*/  SHF.R.U32.HI R12, RZ, 0x6, R13 ;  /* 0x00000006ff0c7819 */ /* 0x000fc8000001160d */
[----:B------:R-:W-:Y:S02]  /*4920*/  LOP3.LUT R12, R12, R13, RZ, 0x3c, !PT ;  /* 0x0000000d0c0c7212 */ /* 0x000fe400078e3cff */
[----:B------:R-:W-:-:S03]  /*4930*/  LOP3.LUT R13, R13, 0x7fffff, RZ, 0xc0, !PT ;  /* 0x007fffff0d0d7812 */ /* 0x000fc600078ec0ff */
[----:B------:R-:W-:Y:S01]  /*4940*/  IMAD.SHL.U32 R61, R12, 0x20000, RZ ;  /* 0x000200000c3d7824 */ /* 0x000fe200078e00ff */
[----:B------:R-:W-:-:S04]  /*4950*/  LOP3.LUT R13, R13, 0x3f800000, RZ, 0xfc, !PT ;  /* 0x3f8000000d0d7812 */ /* 0x000fc800078efcff */
[----:B------:R-:W-:Y:S01]  /*4960*/  LOP3.LUT R61, R61, R12, RZ, 0x3c, !PT ;  /* 0x0000000c3d3d7212 */ /* 0x000fe200078e3cff */
[----:B------:R-:W-:-:S03]  /*4970*/  FADD R66, R13, -1 ;  /* 0xbf8000000d427421 */ /* 0x000fc60000000000 */
[----:B------:R-:W-:-:S04]  /*4980*/  SHF.R.U32.HI R64, RZ, 0x9, R61 ;  /* 0x00000009ff407819 */ /* 0x000fc8000001163d */
[----:B------:R-:W-:-:S04]  /*4990*/  LOP3.LUT R64, R64, R61, RZ, 0x3c, !PT ;  /* 0x0000003d40407212 */ /* 0x000fc800078e3cff */
[----:B------:R-:W-:-:S04]  /*49a0*/  LOP3.LUT R12, R64, 0x7fffff, RZ, 0xc0, !PT ;  /* 0x007fffff400c7812 */ /* 0x000fc800078ec0ff */
[----:B------:R-:W-:-:S05]  /*49b0*/  LOP3.LUT R12, R12, 0x3f800000, RZ, 0xfc, !PT ;  /* 0x3f8000000c0c7812 */ /* 0x000fca00078efcff */
[----:B------:R-:W-:-:S04]  /*49c0*/  FADD R12, R12, -1 ;  /* 0xbf8000000c0c7421 */ /* 0x000fc80000000000 */
[----:B------:R-:W-:-:S04]  /*49d0*/  FMUL R30, R12, 6.2831854820251464844 ;  /* 0x40c90fdb0c1e7820 */ /* 0x000fc80000400000 */
[C---:B------:R-:W-:Y:S01]  /*49e0*/  FMUL R67, R30.reuse, 0.63661974668502807617 ;  /* 0x3f22f9831e437820 */ /* 0x040fe20000400000 */
[----:B------:R-:W-:-:S05]  /*49f0*/  FSETP.GE.AND P5, PT, |R30|, 105615, PT ;  /* 0x47ce47801e00780b */ /* 0x000fca0003fa6200 */
[----:B------:R-:W0:Y:S02]  /*4a00*/  F2I.NTZ R67, R67 ;  /* 0x0000004300437305 */ /* 0x000e240000203100 */
[-C--:B0-----:R-:W-:Y:S02]  /*4a10*/  I2FP.F32.S32 R61, R67.reuse ;  /* 0x00000043003d7245 */ /* 0x081fe40000201400 */
[----:B------:R-:W-:-:S03]  /*4a20*/  MOV R65, R67 ;  /* 0x0000004300417202 */ /* 0x000fc60000000f00 */
[----:B------:R-:W-:-:S04]  /*4a30*/  FFMA R12, R61, -1.5707962512969970703, R30 ;  /* 0xbfc90fda3d0c7823 */ /* 0x000fc8000000001e */
[----:B------:R-:W-:-:S04]  /*4a40*/  FFMA R12, R61, -7.5497894158615963534e-08, R12 ;  /* 0xb3a221683d0c7823 */ /* 0x000fc8000000000c */
[----:B------:R-:W-:-:S04]  /*4a50*/  FFMA R62, R61, -5.3903029534742383927e-15, R12 ;  /* 0xa7c234c53d3e7823 */ /* 0x000fc8000000000c */
[----:B------:R-:W-:Y:S01]  /*4a60*/  IMAD.MOV.U32 R12, RZ, RZ, R62 ;  /* 0x000000ffff0c7224 */ /* 0x000fe200078e003e */
[----:B------:R-:W-:Y:S06]  /*4a70*/  @!P5 BRA `(.L_x_129) ;  /* 0x000000040080d947 */ /* 0x000fec0003800000 */
[----:B------:R-:W-:-:S13]  /*4a80*/  FSETP.NEU.AND P0, PT, |R30|, +INF , PT ;  /* 0x7f8000001e00780b */ /* 0x000fda0003f0d200 */
[----:B------:R-:W-:Y:S05]  /*4a90*/  @!P0 BRA `(.L_x_130) ;  /* 0x0000000400708947 */ /* 0x000fea0003800000 */
[----:B------:R-:W-:Y:S02]  /*4aa0*/  IMAD.SHL.U32 R12, R30, 0x100, RZ ;  /* 0x000001001e0c7824 */ /* 0x000fe400078e00ff */
[----:B------:R-:W-:Y:S01]  /*4ab0*/  HFMA2 R67, -RZ, RZ, 0, 0 ;  /* 0x00000000ff437431 */ /* 0x000fe200000001ff */
[----:B------:R-:W-:Y:S01]  /*4ac0*/  BSSY.RECONVERGENT B1, `(.L_x_131) ;  /* 0x000001a000017945 */ /* 0x000fe20003800200 */
[----:B------:R-:W-:Y:S02]  /*4ad0*/  IMAD.MOV.U32 R71, RZ, RZ, RZ ;  /* 0x000000ffff477224 */ /* 0x000fe400078e00ff */
[----:B------:R-:W-:Y:S01]  /*4ae0*/  IMAD.MOV.U32 R69, RZ, RZ, RZ ;  /* 0x000000ffff457224 */ /* 0x000fe200078e00ff */
[----:B------:R-:W-:-:S07]  /*4af0*/  LOP3.LUT R73, R12, 0x80000000, RZ, 0xfc, !PT ;  /* 0x800000000c497812 */ /* 0x000fce00078efcff */
.L_x_132:
[----:B------:R-:W0:Y:S02]  /*4b00*/  LDC.64 R12, c[0x4][RZ] ;  /* 0x01000000ff0c7b82 */ /* 0x000e240000000a00 */
[----:B0-----:R-:W-:-:S05]  /*4b10*/  IMAD.WIDE.U32 R60, R69, 0x4, R12 ;  /* 0x00000004453c7825 */ /* 0x001fca00078e000c */
[----:B------:R-:W2:Y:S01]  /*4b20*/  LDG.E.CONSTANT R12, desc[UR6][R60.64] ;  /* 0x000000063c0c7981 */ /* 0x000ea2000c1e9900 */
[C---:B------:R-:W-:Y:S02]  /*4b30*/  SHF.L.U32 R68, R69.reuse, 0x2, RZ ;  /* 0x0000000245447819 */ /* 0x040fe400000006ff */
[----:B------:R-:W-:Y:S02]  /*4b40*/  IADD3 R69, PT, PT, R69, 0x1, RZ ;  /* 0x0000000145457810 */ /* 0x000fe40007ffe0ff */
[C---:B------:R-:W-:Y:S02]  /*4b50*/  ISETP.EQ.AND P0, PT, R68.reuse, 0x4, PT ;  /* 0x000000044400780c */ /* 0x040fe40003f02270 */
[C---:B------:R-:W-:Y:S02]  /*4b60*/  ISETP.EQ.AND P4, PT, R68.reuse, RZ, PT ;  /* 0x000000ff4400720c */ /* 0x040fe40003f82270 */
[C---:B------:R-:W-:Y:S02]  /*4b70*/  ISETP.EQ.AND P2, PT, R68.reuse, 0xc, PT ;  /* 0x0000000c4400780c */ /* 0x040fe40003f42270 */
[----:B------:R-:W-:Y:S01]  /*4b80*/  ISETP.EQ.AND P3, PT, R68, 0x10, PT ;  /* 0x000000104400780c */ /* 0x000fe20003f62270 */
[----:B--2---:R-:W-:-:S03]  /*4b90*/  IMAD.WIDE.U32 R12, R12, R73, RZ ;  /* 0x000000490c0c7225 */ /* 0x004fc600078e00ff */
[----:B------:R-:W-:-:S07]  /*4ba0*/  IADD3 R12, P1, PT, R12, R67, RZ ;  /* 0x000000430c0c7210 */ /* 0x000fce0007f3e0ff */
[----:B------:R-:W-:Y:S01]  /*4bb0*/  @P2 MOV R56, R12 ;  /* 0x0000000c00382202 */ /* 0x000fe20000000f00 */
[--C-:B------:R-:W-:Y:S01]  /*4bc0*/  @P0 IMAD.MOV.U32 R54, RZ, RZ, R12.reuse ;  /* 0x000000ffff360224 */ /* 0x100fe200078e000c */
[----:B------:R-:W-:Y:S01]  /*4bd0*/  ISETP.NE.AND P0, PT, R69, 0x6, PT ;  /* 0x000000064500780c */ /* 0x000fe20003f05270 */
[----:B------:R-:W-:Y:S01]  /*4be0*/  IMAD.X R67, R13, 0x1, R71, P1 ;  /* 0x000000010d437824 */ /* 0x000fe200008e0647 */
[C---:B------:R-:W-:Y:S01]  /*4bf0*/  ISETP.EQ.AND P1, PT, R68.reuse, 0x8, PT ;  /* 0x000000084400780c */ /* 0x040fe20003f22270 */
[--C-:B------:R-:W-:Y:S01]  /*4c00*/  @P4 IMAD.MOV.U32 R53, RZ, RZ, R12.reuse ;  /* 0x000000ffff354224 */ /* 0x100fe200078e000c */
[----:B------:R-:W-:Y:S01]  /*4c10*/  ISETP.EQ.AND P4, PT, R68, 0x14, PT ;  /* 0x000000144400780c */ /* 0x000fe20003f82270 */
[----:B------:R-:W-:-:S10]  /*4c20*/  @P3 IMAD.MOV.U32 R57, RZ, RZ, R12 ;  /* 0x000000ffff393224 */ /* 0x000fd400078e000c */
[--C-:B------:R-:W-:Y:S02]  /*4c30*/  @P1 IMAD.MOV.U32 R55, RZ, RZ, R12.reuse ;  /* 0x000000ffff371224 */ /* 0x100fe400078e000c */
[----:B------:R-:W-:Y:S01]  /*4c40*/  @P4 IMAD.MOV.U32 R58, RZ, RZ, R12 ;  /* 0x000000ffff3a4224 */ /* 0x000fe200078e000c */
[----:B------:R-:W-:Y:S06]  /*4c50*/  @P0 BRA `(.L_x_132) ;  /* 0xfffffffc00a80947 */ /* 0x000fec000383ffff */
[----:B------:R-:W-:Y:S05]  /*4c60*/  BSYNC.RECONVERGENT B1 ;  /* 0x0000000000017941 */ /* 0x000fea0003800200 */
.L_x_131:
[----:B------:R-:W-:Y:S01]  /*4c70*/  SHF.R.U32.HI R12, RZ, 0x17, R30 ;  /* 0x00000017ff0c7819 */ /* 0x000fe2000001161e */
[----:B------:R-:W-:Y:S03]  /*4c80*/  BSSY.RECONVERGENT B1, `(.L_x_133) ;  /* 0x000002a000017945 */ /* 0x000fe60003800200 */
[----:B------:R-:W-:-:S04]  /*4c90*/  LOP3.LUT R13, R12, 0xe0, RZ, 0xc0, !PT ;  /* 0x000000e00c0d7812 */ /* 0x000fc800078ec0ff */
[----:B------:R-:W-:-:S04]  /*4ca0*/  IADD3 R13, PT, PT, R13, -0x80, RZ ;  /* 0xffffff800d0d7810 */ /* 0x000fc80007ffe0ff */
        /* <DEDUP_REMOVED lines=8> */
[----:B------:R-:W-:Y:S01]  /*4d30*/  @P0 IMAD.MOV.U32 R68, RZ, RZ, R53 ;  /* 0x000000ffff440224 */ /* 0x000fe200078e0035 */
[C---:B------:R-:W-:Y:S01]  /*4d40*/  ISETP.EQ.AND P0, PT, R61.reuse, RZ, PT ;  /* 0x000000ff3d00720c */ /* 0x040fe20003f02270 */
[--C-:B------:R-:W-:Y:S01]  /*4d50*/  @P1 IMAD.MOV.U32 R68, RZ, RZ, R54.reuse ;  /* 0x000000ffff441224 */ /* 0x100fe200078e0036 */
[----:B------:R-:W-:Y:S01]  /*4d60*/  @P1 MOV R13, R53 ;  /* 0x00000035000d1202 */ /* 0x000fe20000000f00 */
[----:B------:R-:W-:Y:S01]  /*4d70*/  @P4 IMAD.MOV.U32 R13, RZ, RZ, R54 ;  /* 0x000000ffff0d4224 */ /* 0x000fe200078e0036 */
[----:B------:R-:W-:Y:S01]  /*4d80*/  ISETP.EQ.AND P1, PT, R61, -0x4, PT ;  /* 0xfffffffc3d00780c */ /* 0x000fe20003f22270 */
[----:B------:R-:W-:Y:S01]  /*4d90*/  @P3 IMAD.MOV.U32 R13, RZ, RZ, R55 ;  /* 0x000000ffff0d3224 */ /* 0x000fe200078e0037 */
[----:B------:R-:W-:Y:S02]  /*4da0*/  P2R R60, PR, RZ, 0x40 ;  /* 0x00000040ff3c7803 */ /* 0x000fe40000000000 */
[----:B------:R-:W-:Y:S02]  /*4db0*/  @P2 MOV R13, R56 ;  /* 0x00000038000d2202 */ /* 0x000fe40000000f00 */
[----:B------:R-:W-:Y:S01]  /*4dc0*/  @P4 MOV R68, R55 ;  /* 0x0000003700444202 */ /* 0x000fe20000000f00 */
[----:B------:R-:W-:-:S02]  /*4dd0*/  @P3 IMAD.MOV.U32 R68, RZ, RZ, R56 ;  /* 0x000000ffff443224 */ /* 0x000fc400078e0038 */
[----:B------:R-:W-:-:S04]  /*4de0*/  @P2 IMAD.MOV.U32 R68, RZ, RZ, R57 ;  /* 0x000000ffff442224 */ /* 0x000fc800078e0039 */
[----:B------:R-:W-:Y:S01]  /*4df0*/  @P1 IMAD.MOV.U32 R13, RZ, RZ, R57 ;  /* 0x000000ffff0d1224 */ /* 0x000fe200078e0039 */
[----:B------:R-:W-:Y:S01]  /*4e00*/  @P1 MOV R68, R58 ;  /* 0x0000003a00441202 */ /* 0x000fe20000000f00 */
[----:B------:R-:W-:Y:S01]  /*4e10*/  @P0 IMAD.MOV.U32 R13, RZ, RZ, R58 ;  /* 0x000000ffff0d0224 */ /* 0x000fe200078e003a */
[----:B------:R-:W-:Y:S01]  /*4e20*/  @P6 MOV R13, R67 ;  /* 0x00000043000d6202 */ /* 0x000fe20000000f00 */
[----:B------:R-:W-:Y:S01]  /*4e30*/  @P0 IMAD.MOV.U32 R68, RZ, RZ, R67 ;  /* 0x000000ffff440224 */ /* 0x000fe200078e0043 */
[----:B------:R-:W-:-:S13]  /*4e40*/  LOP3.LUT P6, RZ, R12, 0x1f, RZ, 0xc0, !PT ;  /* 0x0000001f0cff7812 */ /* 0x000fda00078cc0ff */
[----:B------:R-:W-:Y:S05]  /*4e50*/  @!P6 BRA `(.L_x_134) ;  /* 0x000000000030e947 */ /* 0x000fea0003800000 */
[----:B------:R-:W-:Y:S01]  /*4e60*/  @P4 IMAD.MOV.U32 R60, RZ, RZ, R53 ;  /* 0x000000ffff3c4224 */ /* 0x000fe200078e0035 */
[C---:B------:R-:W-:Y:S01]  /*4e70*/  ISETP.EQ.AND P6, PT, R61.reuse, 0x4, PT ;  /* 0x000000043d00780c */ /* 0x040fe20003fc2270 */
[----:B------:R-:W-:Y:S01]  /*4e80*/  @P3 IMAD.MOV.U32 R60, RZ, RZ, R54 ;  /* 0x000000ffff3c3224 */ /* 0x000fe200078e0036 */
[----:B------:R-:W-:Y:S01]  /*4e90*/  @P2 MOV R60, R55 ;  /* 0x00000037003c2202 */ /* 0x000fe20000000f00 */
[----:B------:R-:W-:Y:S01]  /*4ea0*/  @P1 IMAD.MOV.U32 R60, RZ, RZ, R56 ;  /* 0x000000ffff3c1224 */ /* 0x000fe200078e0038 */
[----:B------:R-:W-:Y:S01]  /*4eb0*/  ISETP.EQ.AND P2, PT, R61, 0x8, PT ;  /* 0x000000083d00780c */ /* 0x000fe20003f42270 */
[----:B------:R-:W-:Y:S01]  /*4ec0*/  @P0 IMAD.MOV.U32 R60, RZ, RZ, R57 ;  /* 0x000000ffff3c0224 */ /* 0x000fe200078e0039 */
[----:B------:R-:W-:-:S04]  /*4ed0*/  LOP3.LUT R12, R12, 0x1f, RZ, 0xc0, !PT ;  /* 0x0000001f0c0c7812 */ /* 0x000fc800078ec0ff */
[----:B------:R-:W-:-:S03]  /*4ee0*/  SHF.L.W.U32.HI R68, R13, R12, R68 ;  /* 0x0000000c0d447219 */ /* 0x000fc60000010e44 */
[----:B------:R-:W-:-:S04]  /*4ef0*/  @P6 MOV R60, R58 ;  /* 0x0000003a003c6202 */ /* 0x000fc80000000f00 */
[----:B------:R-:W-:-:S05]  /*4f00*/  @P2 IMAD.MOV.U32 R60, RZ, RZ, R67 ;  /* 0x000000ffff3c2224 */ /* 0x000fca00078e0043 */
[----:B------:R-:W-:-:S07]  /*4f10*/  SHF.L.W.U32.HI R13, R60, R12, R13 ;  /* 0x0000000c3c0d7219 */ /* 0x000fce0000010e0d */
.L_x_134:
[----:B------:R-:W-:Y:S05]  /*4f20*/  BSYNC.RECONVERGENT B1 ;  /* 0x0000000000017941 */ /* 0x000fea0003800200 */
.L_x_133:
[C---:B------:R-:W-:Y:S01]  /*4f30*/  SHF.L.W.U32.HI R69, R13.reuse, 0x2, R68 ;  /* 0x000000020d457819 */ /* 0x040fe20000010e44 */
[----:B------:R-:W-:Y:S01]  /*4f40*/  IMAD.SHL.U32 R13, R13, 0x4, RZ ;  /* 0x000000040d0d7824 */ /* 0x000fe200078e00ff */
[----:B------:R-:W-:Y:S01]  /*4f50*/  UMOV UR10, 0x54442d19 ;  /* 0x54442d19000a7882 */ /* 0x000fe20000000000 */
        /* <DEDUP_REMOVED lines=9> */
[----:B------:R-:W-:Y:S02]  /*4ff0*/  ISETP.GE.AND P1, PT, R68, RZ, PT ;  /* 0x000000ff4400720c */ /* 0x000fe40003f26270 */
[----:B------:R-:W-:-:S05]  /*5000*/  IADD3 R68, PT, PT, -R67, RZ, RZ ;  /* 0x000000ff43447210 */ /* 0x000fca0007ffe1ff */
[----:B------:R-:W-:Y:S01]  /*5010*/  @!P0 IMAD.MOV.U32 R67, RZ, RZ, R68 ;  /* 0x000000ffff438224 */ /* 0x000fe200078e0044 */
[----:B0-----:R-:W-:-:S10]  /*5020*/  DMUL R60, R12, UR10 ;  /* 0x0000000a0c3c7c28 */ /* 0x001fd40008000000 */
[----:B------:R-:W0:Y:S02]  /*5030*/  F2F.F32.F64 R60, R60 ;  /* 0x0000003c003c7310 */ /* 0x000e240000301000 */
[----:B0-----:R-:W-:Y:S01]  /*5040*/  FSEL R12, -R60, R60, !P1 ;  /* 0x0000003c3c0c7208 */ /* 0x001fe20004800100 */
[----:B------:R-:W-:Y:S06]  /*5050*/  BRA `(.L_x_129) ;  /* 0x0000000000087947 */ /* 0x000fec0003800000 */
.L_x_130:
[----:B------:R-:W-:Y:S01]  /*5060*/  FMUL R12, RZ, R30 ;  /* 0x0000001eff0c7220 */ /* 0x000fe20000400000 */
[----:B------:R-:W-:-:S07]  /*5070*/  IMAD.MOV.U32 R67, RZ, RZ, RZ ;  /* 0x000000ffff437224 */ /* 0x000fce00078e00ff */
.L_x_129:
[----:B------:R-:W-:Y:S05]  /*5080*/  BSYNC.RECONVERGENT B0 ;  /* 0x0000000000007941 */ /* 0x000fea0003800200 */
.L_x_128:
[----:B------:R-:W-:Y:S01]  /*5090*/  LOP3.LUT R61, R67, 0x1, RZ, 0xc0, !PT ;  /* 0x00000001433d7812 */ /* 0x000fe200078ec0ff */
[----:B------:R-:W-:Y:S01]  /*50a0*/  FMUL R13, R12, R12 ;  /* 0x0000000c0c0d7220 */ /* 0x000fe20000400000 */
[----:B------:R-:W-:Y:S01]  /*50b0*/  MOV R60, 0x37cbac00 ;  /* 0x37cbac00003c7802 */ /* 0x000fe20000000f00 */
[----:B------:R-:W-:Y:S01]  /*50c0*/  IMAD.MOV.U32 R70, RZ, RZ, 0x3c0885e4 ;  /* 0x3c0885e4ff467424 */ /* 0x000fe200078e00ff */
[----:B------:R-:W-:Y:S01]  /*50d0*/  ISETP.NE.U32.AND P0, PT, R61, 0x1, PT ;  /* 0x000000013d00780c */ /* 0x000fe20003f05070 */
[----:B------:R-:W-:Y:S02]  /*50e0*/  VIADD R61, R67, 0x1 ;  /* 0x00000001433d7836 */ /* 0x000fe40000000000 */
[----:B------:R-:W-:Y:S02]  /*50f0*/  HFMA2 R67, -RZ, RZ, 1.541015625, -0.052001953125 ;  /* 0x3e2aaaa8ff437431 */ /* 0x000fe400000001ff */
[----:B------:R-:W-:Y:S01]  /*5100*/  FFMA R60, R13, R60, -0.0013887860113754868507 ;  /* 0xbab607ed0d3c7423 */ /* 0x000fe2000000003c */
[----:B------:R-:W-:Y:S01]  /*5110*/  FSEL R70, R70, 0.041666727513074874878, !P0 ;  /* 0x3d2aaabb46467808 */ /* 0x000fe20004000000 */
[----:B------:R-:W-:Y:S01]  /*5120*/  BSSY.RECONVERGENT B0, `(.L_x_135) ;  /* 0x0000069000007945 */ /* 0x000fe20003800200 */
[----:B------:R-:W-:-:S02]  /*5130*/  LOP3.LUT P1, RZ, R61, 0x2, RZ, 0xc0, !PT ;  /* 0x000000023dff7812 */ /* 0x000fc4000782c0ff */
[----:B------:R-:W-:Y:S02]  /*5140*/  FSEL R60, R60, -0.00019574658654164522886, P0 ;  /* 0xb94d41533c3c7808 */ /* 0x000fe40000000000 */
[----:B------:R-:W-:Y:S02]  /*5150*/  FSEL R68, R12, 1, !P0 ;  /* 0x3f8000000c447808 */ /* 0x000fe40004000000 */
[----:B------:R-:W-:Y:S01]  /*5160*/  FSEL R67, -R67, -0.4999999701976776123, !P0 ;  /* 0xbeffffff43437808 */ /* 0x000fe20004000100 */
[C---:B------:R-:W-:Y:S02]  /*5170*/  FFMA R60, R13.reuse, R60, R70 ;  /* 0x0000003c0d3c7223 */ /* 0x040fe40000000046 */
[C---:B------:R-:W-:Y:S02]  /*5180*/  FFMA R61, R13.reuse, R68, RZ ;  /* 0x000000440d3d7223 */ /* 0x040fe400000000ff */
[----:B------:R-:W-:-:S04]  /*5190*/  FFMA R60, R13, R60, R67 ;  /* 0x0000003c0d3c7223 */ /* 0x000fc80000000043 */
[----:B------:R-:W-:-:S04]  /*51a0*/  FFMA R68, R61, R60, R68 ;  /* 0x0000003c3d447223 */ /* 0x000fc80000000044 */
[----:B------:R-:W-:Y:S01]  /*51b0*/  @P1 FADD R68, RZ, -R68 ;  /* 0x80000044ff441221 */ /* 0x000fe20000000000 */
[----:B------:R-:W-:Y:S06]  /*51c0*/  @!P5 BRA `(.L_x_136) ;  /* 0x000000040078d947 */ /* 0x000fec0003800000 */
[----:B------:R-:W-:-:S13]  /*51d0*/  FSETP.NEU.AND P0, PT, |R30|, +INF , PT ;  /* 0x7f8000001e00780b */ /* 0x000fda0003f0d200 */
[----:B------:R-:W-:Y:S05]  /*51e0*/  @!P0 BRA `(.L_x_137) ;  /* 0x0000000400688947 */ /* 0x000fea0003800000 */
[----:B------:R-:W-:Y:S01]  /*51f0*/  IMAD.SHL.U32 R12, R30, 0x100, RZ ;  /* 0x000001001e0c7824 */ /* 0x000fe200078e00ff */
[----:B------:R-:W-:Y:S01]  /*5200*/  BSSY.RECONVERGENT B1, `(.L_x_138) ;  /* 0x000001b000017945 */ /* 0x000fe20003800200 */
[----:B------:R-:W-:Y:S01]  /*5210*/  IMAD.MOV.U32 R65, RZ, RZ, RZ ;  /* 0x000000ffff417224 */ /* 0x000fe200078e00ff */
[----:B------:R-:W-:Y:S01]  /*5220*/  MOV R69, RZ ;  /* 0x000000ff00457202 */ /* 0x000fe20000000f00 */
[----:B------:R-:W-:Y:S01]  /*5230*/  IMAD.MOV.U32 R67, RZ, RZ, RZ ;  /* 0x000000ffff437224 */ /* 0x000fe200078e00ff */
[----:B------:R-:W-:-:S07]  /*5240*/  LOP3.LUT R71, R12, 0x80000000, RZ, 0xfc, !PT ;  /* 0x800000000c477812 */ /* 0x000fce00078efcff */
.L_x_139:
[----:B------:R-:W0:Y:S02]  /*5250*/  LDC.64 R12, c[0x4][RZ] ;  /* 0x01000000ff0c7b82 */ /* 0x000e240000000a00 */
[----:B0-----:R-:W-:-:S05]  /*5260*/  IMAD.WIDE.U32 R60, R67, 0x4, R12 ;  /* 0x00000004433c7825 */ /* 0x001fca00078e000c */
[----:B------:R-:W2:Y:S01]  /*5270*/  LDG.E.CONSTANT R12, desc[UR6][R60.64] ;  /* 0x000000063c0c7981 */ /* 0x000ea2000c1e9900 */
[C---:B------:R-:W-:Y:S02]  /*5280*/  IMAD.SHL.U32 R62, R67.reuse, 0x4, RZ ;  /* 0x00000004433e7824 */ /* 0x040fe400078e00ff */
[----:B------:R-:W-:-:S03]  /*5290*/  VIADD R67, R67, 0x1 ;  /* 0x0000000143437836 */ /* 0x000fc60000000000 */
[C---:B------:R-:W-:Y:S02]  /*52a0*/  ISETP.EQ.AND P5, PT, R62.reuse, RZ, PT ;  /* 0x000000ff3e00720c */ /* 0x040fe40003fa2270 */
[C---:B------:R-:W-:Y:S02]  /*52b0*/  ISETP.EQ.AND P4, PT, R62.reuse, 0x4, PT ;  /* 0x000000043e00780c */ /* 0x040fe40003f82270 */
[C---:B------:R-:W-:Y:S02]  /*52c0*/  ISETP.EQ.AND P3, PT, R62.reuse, 0x8, PT ;  /* 0x000000083e00780c */ /* 0x040fe40003f62270 */
[C---:B------:R-:W-:Y:S02]  /*52d0*/  ISETP.EQ.AND P2, PT, R62.reuse, 0xc, PT ;  /* 0x0000000c3e00780c */ /* 0x040fe40003f42270 */
[----:B------:R-:W-:Y:S01]  /*52e0*/  ISETP.EQ.AND P1, PT, R62, 0x10, PT ;  /* 0x000000103e00780c */ /* 0x000fe20003f22270 */
[----:B--2---:R-:W-:-:S03]  /*52f0*/  IMAD.WIDE.U32 R12, R12, R71, RZ ;  /* 0x000000470c0c7225 */ /* 0x004fc600078e00ff */
[----:B------:R-:W-:-:S04]  /*5300*/  IADD3 R12, P0, PT, R12, R65, RZ ;  /* 0x000000410c0c7210 */ /* 0x000fc80007f1e0ff */
[----:B------:R-:W-:Y:S01]  /*5310*/  IADD3.X R65, PT, PT, R13, R69, RZ, P0, !PT ;  /* 0x000000450d417210 */ /* 0x000fe200007fe4ff */
[--C-:B------:R-:W-:Y:S01]  /*5320*/  @P5 IMAD.MOV.U32 R53, RZ, RZ, R12.reuse ;  /* 0x000000ffff355224 */ /* 0x100fe200078e000c */
[----:B------:R-:W-:Y:S01]  /*5330*/  ISETP.NE.AND P5, PT, R67, 0x6, PT ;  /* 0x000000064300780c */ /* 0x000fe20003fa5270 */
[--C-:B------:R-:W-:Y:S01]  /*5340*/  @P3 IMAD.MOV.U32 R55, RZ, RZ, R12.reuse ;  /* 0x000000ffff373224 */ /* 0x100fe200078e000c */
[----:B------:R-:W-:Y:S01]  /*5350*/  ISETP.EQ.AND P0, PT, R62, 0x14, PT ;  /* 0x000000143e00780c */ /* 0x000fe20003f02270 */
[----:B------:R-:W-:Y:S01]  /*5360*/  @P2 IMAD.MOV.U32 R56, RZ, RZ, R12 ;  /* 0x000000ffff382224 */ /* 0x000fe200078e000c */
[-C--:B------:R-:W-:Y:S02]  /*5370*/  @P4 MOV R54, R12.reuse ;  /* 0x0000000c00364202 */ /* 0x080fe40000000f00 */
[----:B------:R-:W-:-:S09]  /*5380*/  @P1 MOV R57, R12 ;  /* 0x0000000c00391202 */ /* 0x000fd20000000f00 */
[----:B------:R-:W-:Y:S01]  /*5390*/  @P0 IMAD.MOV.U32 R58, RZ, RZ, R12 ;  /* 0x000000ffff3a0224 */ /* 0x000fe200078e000c */
[----:B------:R-:W-:Y:S06]  /*53a0*/  @P5 BRA `(.L_x_139) ;  /* 0xfffffffc00a85947 */ /* 0x000fec000383ffff */
[----:B------:R-:W-:Y:S05]  /*53b0*/  BSYNC.RECONVERGENT B1 ;  /* 0x0000000000017941 */ /* 0x000fea0003800200 */
.L_x_138:
[----:B------:R-:W-:Y:S01]  /*53c0*/  SHF.R.U32.HI R60, RZ, 0x17, R30 ;  /* 0x00000017ff3c7819 */ /* 0x000fe2000001161e */
[----:B------:R-:W-:Y:S03]  /*53d0*/  BSSY.RECONVERGENT B1, `(.L_x_140) ;  /* 0x0000028000017945 */ /* 0x000fe60003800200 */
[C---:B------:R-:W-:Y:S02]  /*53e0*/  LOP3.LUT R12, R60.reuse, 0xe0, RZ, 0xc0, !PT ;  /* 0x000000e03c0c7812 */ /* 0x040fe400078ec0ff */
[----:B------:R-:W-:-:S03]  /*53f0*/  LOP3.LUT P6, RZ, R60, 0x1f, RZ, 0xc0, !PT ;  /* 0x0000001f3cff7812 */ /* 0x000fc600078cc0ff */
        /* <DEDUP_REMOVED lines=10> */
[C---:B------:R-:W-:Y:S01]  /*54a0*/  ISETP.EQ.AND P3, PT, R61.reuse, -0x4, PT ;  /* 0xfffffffc3d00780c */ /* 0x040fe20003f62270 */
[----:B------:R-:W-:Y:S01]  /*54b0*/  @P4 IMAD.MOV.U32 R12, RZ, RZ, R53 ;  /* 0x000000ffff0c4224 */ /* 0x000fe200078e0035 */
[----:B------:R-:W-:Y:S01]  /*54c0*/  @P4 MOV R62, R54 ;  /* 0x00000036003e4202 */ /* 0x000fe20000000f00 */
[----:B------:R-:W-:Y:S01]  /*54d0*/  @P0 IMAD.MOV.U32 R12, RZ, RZ, R54 ;  /* 0x000000ffff0c0224 */ /* 0x000fe200078e0036 */
[----:B------:R-:W-:Y:S01]  /*54e0*/  ISETP.EQ.AND P4, PT, R61, RZ, PT ;  /* 0x000000ff3d00720c */ /* 0x000fe20003f82270 */
[----:B------:R-:W-:Y:S01]  /*54f0*/  @P0 IMAD.MOV.U32 R62, RZ, RZ, R55 ;  /* 0x000000ffff3e0224 */ /* 0x000fe200078e0037 */
[----:B------:R-:W-:Y:S01]  /*5500*/  @P1 MOV R12, R55 ;  /* 0x00000037000c1202 */ /* 0x000fe20000000f00 */
[--C-:B------:R-:W-:Y:S01]  /*5510*/  @P1 IMAD.MOV.U32 R62, RZ, RZ, R56.reuse ;  /* 0x000000ffff3e1224 */ /* 0x100fe200078e0038 */
[----:B------:R-:W-:Y:S01]  /*5520*/  @P2 MOV R62, R57 ;  /* 0x00000039003e2202 */ /* 0x000fe20000000f00 */
[----:B------:R-:W-:-:S04]  /*5530*/  @P2 IMAD.MOV.U32 R12, RZ, RZ, R56 ;  /* 0x000000ffff0c2224 */ /* 0x000fc800078e0038 */
[----:B------:R-:W-:Y:S02]  /*5540*/  @P3 IMAD.MOV.U32 R12, RZ, RZ, R57 ;  /* 0x000000ffff0c3224 */ /* 0x000fe400078e0039 */
[----:B------:R-:W-:Y:S02]  /*5550*/  @P3 IMAD.MOV.U32 R62, RZ, RZ, R58 ;  /* 0x000000ffff3e3224 */ /* 0x000fe400078e003a */
[----:B------:R-:W-:Y:S01]  /*5560*/  @P4 MOV R12, R58 ;  /* 0x0000003a000c4202 */ /* 0x000fe20000000f00 */
[--C-:B------:R-:W-:Y:S02]  /*5570*/  @P4 IMAD.MOV.U32 R62, RZ, RZ, R65.reuse ;  /* 0x000000ffff3e4224 */ /* 0x100fe400078e0041 */
[----:B------:R-:W-:Y:S01]  /*5580*/  @P5 IMAD.MOV.U32 R12, RZ, RZ, R65 ;  /* 0x000000ffff0c5224 */ /* 0x000fe200078e0041 */
[----:B------:R-:W-:Y:S06]  /*5590*/  @!P6 BRA `(.L_x_141) ;  /* 0x00000000002ce947 */ /* 0x000fec0003800000 */
[----:B------:R-:W-:Y:S01]  /*55a0*/  @P0 MOV R13, R53 ;  /* 0x00000035000d0202 */ /* 0x000fe20000000f00 */
[----:B------:R-:W-:Y:S01]  /*55b0*/  @P1 IMAD.MOV.U32 R13, RZ, RZ, R54 ;  /* 0x000000ffff0d1224 */ /* 0x000fe200078e0036 */
[----:B------:R-:W-:Y:S01]  /*55c0*/  ISETP.EQ.AND P0, PT, R61, 0x8, PT ;  /* 0x000000083d00780c */ /* 0x000fe20003f02270 */
[----:B------:R-:W-:Y:S01]  /*55d0*/  @P2 IMAD.MOV.U32 R13, RZ, RZ, R55 ;  /* 0x000000ffff0d2224 */ /* 0x000fe200078e0037 */
[----:B------:R-:W-:Y:S01]  /*55e0*/  @P3 MOV R13, R56 ;  /* 0x00000038000d3202 */ /* 0x000fe20000000f00 */
[----:B------:R-:W-:Y:S01]  /*55f0*/  @P4 IMAD.MOV.U32 R13, RZ, RZ, R57 ;  /* 0x000000ffff0d4224 */ /* 0x000fe200078e0039 */
[----:B------:R-:W-:Y:S01]  /*5600*/  LOP3.LUT R61, R60, 0x1f, RZ, 0xc0, !PT ;  /* 0x0000001f3c3d7812 */ /* 0x000fe200078ec0ff */
[----:B------:R-:W-:-:S03]  /*5610*/  @P5 IMAD.MOV.U32 R13, RZ, RZ, R58 ;  /* 0x000000ffff0d5224 */ /* 0x000fc600078e003a */
[----:B------:R-:W-:-:S05]  /*5620*/  SHF.L.W.U32.HI R62, R12, R61, R62 ;  /* 0x0000003d0c3e7219 */ /* 0x000fca0000010e3e */
[----:B------:R-:W-:-:S04]  /*5630*/  @P0 MOV R13, R65 ;  /* 0x00000041000d0202 */ /* 0x000fc80000000f00 */
[----:B------:R-:W-:-:S07]  /*5640*/  SHF.L.W.U32.HI R12, R13, R61, R12 ;  /* 0x0000003d0d0c7219 */ /* 0x000fce0000010e0c */
.L_x_141:
[----:B------:R-:W-:Y:S05]  /*5650*/  BSYNC.RECONVERGENT B1 ;  /* 0x0000000000017941 */ /* 0x000fea0003800200 */
.L_x_140:
        /* <DEDUP_REMOVED lines=17> */
[----:B0-----:R-:W-:Y:S01]  /*5770*/  FSEL R62, -R60, R60, !P0 ;  /* 0x0000003c3c3e7208 */ /* 0x001fe20004000100 */
[----:B------:R-:W-:Y:S06]  /*5780*/  BRA `(.L_x_136) ;  /* 0x0000000000087947 */ /* 0x000fec0003800000 */
.L_x_137:
[----:B------:R-:W-:Y:S01]  /*5790*/  FMUL R62, RZ, R30 ;  /* 0x0000001eff3e7220 */ /* 0x000fe20000400000 */
[----:B------:R-:W-:-:S07]  /*57a0*/  IMAD.MOV.U32 R65, RZ, RZ, RZ ;  /* 0x000000ffff417224 */ /* 0x000fce00078e00ff */
.L_x_136:
[----:B------:R-:W-:Y:S05]  /*57b0*/  BSYNC.RECONVERGENT B0 ;  /* 0x0000000000007941 */ /* 0x000fea0003800200 */
.L_x_135:
        /* <DEDUP_REMOVED lines=9> */
.L_x_143:
[----:B------:R-:W-:Y:S01]  /*5850*/  FMUL.FTZ R67, R66, R13 ;  /* 0x0000000d42437220 */ /* 0x000fe20000410000 */
[----:B------:R-:W-:-:S03]  /*5860*/  FMUL.FTZ R12, R13, 0.5 ;  /* 0x3f0000000d0c7820 */ /* 0x000fc60000410000 */
[----:B------:R-:W-:-:S04]  /*5870*/  FFMA R66, -R67, R67, R66 ;  /* 0x0000004343427223 */ /* 0x000fc80000000142 */
[----:B------:R-:W-:-:S07]  /*5880*/  FFMA R67, R66, R12, R67 ;  /* 0x0000000c42437223 */ /* 0x000fce0000000043 */
.L_x_144:
[----:B------:R-:W-:Y:S05]  /*5890*/  BSYNC.RECONVERGENT B0 ;  /* 0x0000000000007941 */ /* 0x000fea0003800200 */
.L_x_142:
[----:B------:R-:W-:Y:S01]  /*58a0*/  LOP3.LUT R30, R65, 0x1, RZ, 0xc0, !PT ;  /* 0x00000001411e7812 */ /* 0x000fe200078ec0ff */
[----:B------:R-:W-:Y:S02]  /*58b0*/  IMAD.MOV.U32 R12, RZ, RZ, 0x37cbac00 ;  /* 0x37cbac00ff0c7424 */ /* 0x000fe400078e00ff */
[----:B------:R-:W-:Y:S01]  /*58c0*/  FMUL R13, R62, R62 ;  /* 0x0000003e3e0d7220 */ /* 0x000fe20000400000 */
[----:B------:R-:W-:Y:S01]  /*58d0*/  HFMA2 R61, -RZ, RZ, 1.541015625, -0.052001953125 ;  /* 0x3e2aaaa8ff3d7431 */ /* 0x000fe200000001ff */
[----:B------:R-:W-:Y:S01]  /*58e0*/  ISETP.NE.U32.AND P0, PT, R30, 0x1, PT ;  /* 0x000000011e00780c */ /* 0x000fe20003f05070 */
[----:B------:R-:W-:Y:S02]  /*58f0*/  IMAD.MOV.U32 R30, RZ, RZ, 0x3c0885e4 ;  /* 0x3c0885e4ff1e7424 */ /* 0x000fe400078e00ff */
[----:B------:R-:W-:Y:S01]  /*5900*/  FFMA R12, R13, R12, -0.0013887860113754868507 ;  /* 0xbab607ed0d0c7423 */ /* 0x000fe2000000000c */
[----:B------:R-:W-:Y:S01]  /*5910*/  LOP3.LUT P1, RZ, R65, 0x2, RZ, 0xc0, !PT ;  /* 0x0000000241ff7812 */ /* 0x000fe2000782c0ff */
[----:B------:R-:W-:Y:S01]  /*5920*/  BSSY.RECONVERGENT B0, `(.L_x_145) ;  /* 0x0000019000007945 */ /* 0x000fe20003800200 */
[----:B------:R-:W-:Y:S01]  /*5930*/  FSEL R62, R62, 1, P0 ;  /* 0x3f8000003e3e7808 */ /* 0x000fe20000000000 */
[----:B------:R-:W-:Y:S01]  /*5940*/  FMUL R68, R68, R67 ;  /* 0x0000004344447220 */ /* 0x000fe20000400000 */
[----:B------:R-:W-:-:S02]  /*5950*/  FSEL R12, R12, -0.00019574658654164522886, !P0 ;  /* 0xb94d41530c0c7808 */ /* 0x000fc40004000000 */
[----:B------:R-:W-:Y:S02]  /*5960*/  FSEL R30, R30, 0.041666727513074874878, P0 ;  /* 0x3d2aaabb1e1e7808 */ /* 0x000fe40000000000 */
[----:B------:R-:W-:-:S03]  /*5970*/  FSEL R61, -R61, -0.4999999701976776123, P0 ;  /* 0xbeffffff3d3d7808 */ /* 0x000fc60000000100 */
        /* <DEDUP_REMOVED lines=11> */
[----:B------:R-:W-:Y:S01]  /*5a30*/  IMAD.MOV.U32 R13, RZ, RZ, R30 ;  /* 0x000000ffff0d7224 */ /* 0x000fe200078e001e */
[----:B------:R-:W-:-:S07]  /*5a40*/  MOV R12, 0x5a60 ;  /* 0x00005a60000c7802 */ /* 0x000fce0000000f00 */
[----:B-1----:R-:W-:Y:S05]  /*5a50*/  CALL.REL.NOINC `($__internal_0_$__cuda_sm20_sqrt_rn_f32_slowpath) ;  /* 0x000000a400a47944 */ /* 0x002fea0003c00000 */
[----:B------:R-:W-:Y:S05]  /*5a60*/  BRA `(.L_x_147) ;  /* 0x0000000000107947 */ /* 0x000fea0003800000 */
.L_x_146:
[----:B-1----:R-:W-:Y:S01]  /*5a70*/  FMUL.FTZ R67, R30, R61 ;  /* 0x0000003d1e437220 */ /* 0x002fe20000410000 */
[----:B------:R-:W-:-:S03]  /*5a80*/  FMUL.FTZ R13, R61, 0.5 ;  /* 0x3f0000003d0d7820 */ /* 0x000fc60000410000 */
[----:B------:R-:W-:-:S04]  /*5a90*/  FFMA R12, -R67, R67, R30 ;  /* 0x00000043430c7223 */ /* 0x000fc8000000011e */
[----:B------:R-:W-:-:S07]  /*5aa0*/  FFMA R67, R12, R13, R67 ;  /* 0x0000000d0c437223 */ /* 0x000fce0000000043 */
.L_x_147:
[----:B------:R-:W-:Y:S05]  /*5ab0*/  BSYNC.RECONVERGENT B0 ;  /* 0x0000000000007941 */ /* 0x000fea0003800200 */
.L_x_145:
[C---:B------:R-:W-:Y:S01]  /*5ac0*/  FMUL R13, R65.reuse, R8 ;  /* 0x00000008410d7220 */ /* 0x040fe20000400000 */
[C---:B------:R-:W-:Y:S01]  /*5ad0*/  FMUL R12, R65.reuse, R9 ;  /* 0x00000009410c7220 */ /* 0x040fe20000400000 */
[----:B------:R-:W-:Y:S01]  /*5ae0*/  FMUL R65, R65, R10 ;  /* 0x0000000a41417220 */ /* 0x000fe20000400000 */
[----:B------:R-:W-:Y:S01]  /*5af0*/  BSSY.RECONVERGENT B0, `(.L_x_148) ;  /* 0x0000022000007945 */ /* 0x000fe20003800200 */
[C---:B------:R-:W-:Y:S01]  /*5b00*/  FFMA R13, R68.reuse, R5, R13 ;  /* 0x00000005440d7223 */ /* 0x040fe2000000000d */
[C---:B------:R-:W-:Y:S01]  /*5b10*/  FFMA R12, R68.reuse, R7, R12 ;  /* 0x00000007440c7223 */ /* 0x040fe2000000000c */
[----:B------:R-:W-:Y:S01]  /*5b20*/  FFMA R65, R68, R6, R65 ;  /* 0x0000000644417223 */ /* 0x000fe20000000041 */
[----:B------:R-:W-:Y:S01]  /*5b30*/  MOV R62, RZ ;  /* 0x000000ff003e7202 */ /* 0x000fe20000000f00 */
        /* <DEDUP_REMOVED lines=19> */
.L_x_151:
[----:B------:R-:W-:Y:S01]  /*5c70*/  FMUL.FTZ R67, R12, R13 ;  /* 0x0000000d0c437220 */ /* 0x000fe20000410000 */
[----:B------:R-:W-:-:S03]  /*5c80*/  FMUL.FTZ R13, R13, 0.5 ;  /* 0x3f0000000d0d7820 */ /* 0x000fc60000410000 */
[----:B------:R-:W-:-:S04]  /*5c90*/  FFMA R12, -R67, R67, R12 ;  /* 0x00000043430c7223 */ /* 0x000fc8000000010c */
[----:B------:R-:W-:-:S07]  /*5ca0*/  FFMA R67, R12, R13, R67 ;  /* 0x0000000d0c437223 */ /* 0x000fce0000000043 */
.L_x_152:
[----:B------:R-:W-:Y:S05]  /*5cb0*/  BSYNC.RECONVERGENT B1 ;  /* 0x0000000000017941 */ /* 0x000fea0003800200 */
.L_x_150:
[----:B------:R-:W-:-:S05]  /*5cc0*/  FADD R65, -R71, -R67 ;  /* 0x8000004347417221 */ /* 0x000fca0000000100 */
[----:B------:R-:W-:-:S04]  /*5cd0*/  FSETP.GEU.AND P0, PT, R65, 9.99999984306749440000e+16, PT ;  /* 0x5bb1a2bc4100780b */ /* 0x000fc80003f0e000 */
[----:B------:R-:W-:-:S04]  /*5ce0*/  FSETP.GT.AND P0, PT, -R71, R67, !P0 ;  /* 0x000000434700720b */ /* 0x000fc80004704100 */
[----:B------:R-:W-:Y:S02]  /*5cf0*/  FSEL R65, R65, 9.99999984306749440000e+16, P0 ;  /* 0x5bb1a2bc41417808 */ /* 0x000fe40000000000 */
[----:B------:R-:W-:-:S07]  /*5d00*/  SEL R62, RZ, 0x1, !P0 ;  /* 0x00000001ff3e7807 */ /* 0x000fce0004000000 */
.L_x_149:
[----:B------:R-:W-:Y:S05]  /*5d10*/  BSYNC.RECONVERGENT B0 ;  /* 0x0000000000007941 */ /* 0x000fea0003800200 */
.L_x_148:
        /* <DEDUP_REMOVED lines=16> */
.L_x_156:
[----:B------:R-:W-:Y:S01]  /*5e20*/  FMUL.FTZ R67, R12, R13 ;  /* 0x0000000d0c437220 */ /* 0x000fe20000410000 */
[----:B------:R-:W-:-:S03]  /*5e30*/  FMUL.FTZ R13, R13, 0.5 ;  /* 0x3f0000000d0d7820 */ /* 0x000fc60000410000 */
[----:B------:R-:W-:-:S04]  /*5e40*/  FFMA R12, -R67, R67, R12 ;  /* 0x00000043430c7223 */ /* 0x000fc8000000010c */
[----:B------:R-:W-:-:S07]  /*5e50*/  FFMA R67, R12, R13, R67 ;  /* 0x0000000d0c437223 */ /* 0x000fce0000000043 */
.L_x_157:
[----:B------:R-:W-:Y:S05]  /*5e60*/  BSYNC.RECONVERGENT B1 ;  /* 0x0000000000017941 */ /* 0x000fea0003800200 */
.L_x_155:
[----:B------:R-:W-:-:S05]  /*5e70*/  FADD R12, -R70, -R67 ;  /* 0x80000043460c7221 */ /* 0x000fca0000000100 */
[----:B------:R-:W-:-:S04]  /*5e80*/  FSETP.GEU.AND P0, PT, R12, R65, PT ;  /* 0x000000410c00720b */ /* 0x000fc80003f0e000 */
[----:B------:R-:W-:-:S04]  /*5e90*/  FSETP.GT.AND P0, PT, -R70, R67, !P0 ;  /* 0x000000434600720b */ /* 0x000fc80004704100 */
[----:B------:R-:W-:Y:S02]  /*5ea0*/  FSEL R65, R12, R65, P0 ;  /* 0x000000410c417208 */ /* 0x000fe40000000000 */
[----:B------:R-:W-:-:S07]  /*5eb0*/  SEL R62, R62, 0x1, !P0 ;  /* 0x000000013e3e7807 */ /* 0x000fce0004000000 */
.L_x_154:
[----:B------:R-:W-:Y:S05]  /*5ec0*/  BSYNC.RECONVERGENT B0 ;  /* 0x0000000000007941 */ /* 0x000fea0003800200 */
.L_x_153:
[----:B------:R-:W-:Y:S01]  /*5ed0*/  FMUL R12, R42, R73 ;  /* 0x000000492a0c7220 */ /* 0x000fe20000400000 */
[----:B------:R-:W-:Y:S03]  /*5ee0*/  BSSY.RECONVERGENT B0, `(.L_x_158) ;  /* 0x0000019000007945 */ /* 0x000fe60003800200 */
        /* <DEDUP_REMOVED lines=14> */
.L_x_161:
[----:B-1----:R-:W-:Y:S01]  /*5fd0*/  FMUL.FTZ R67, R12, R13 ;  /* 0x0000000d0c437220 */ /* 0x002fe20000410000 */
[----:B------:R-:W-:-:S03]  /*5fe0*/  FMUL.FTZ R13, R13, 0.5 ;  /* 0x3f0000000d0d7820 */ /* 0x000fc60000410000 */
[----:B------:R-:W-:-:S04]  /*5ff0*/  FFMA R12, -R67, R67, R12 ;  /* 0x00000043430c7223 */ /* 0x000fc8000000010c */
[----:B------:R-:W-:-:S07]  /*6000*/  FFMA R67, R12, R13, R67 ;  /* 0x0000000d0c437223 */ /* 0x000fce0000000043 */
.L_x_162:
[----:B------:R-:W-:Y:S05]  /*6010*/  BSYNC.RECONVERGENT B1 ;  /* 0x0000000000017941 */ /* 0x000fea0003800200 */
.L_x_160:
[----:B------:R-:W-:-:S05]  /*6020*/  FADD R12, -R71, -R67 ;  /* 0x80000043470c7221 */ /* 0x000fca0000000100 */
[----:B------:R-:W-:-:S04]  /*6030*/  FSETP.GEU.AND P0, PT, R12, R65, PT ;  /* 0x000000410c00720b */ /* 0x000fc80003f0e000 */
[----:B------:R-:W-:-:S04]  /*6040*/  FSETP.GT.AND P0, PT, -R71, R67, !P0 ;  /* 0x000000434700720b */ /* 0x000fc80004704100 */
[----:B------:R-:W-:Y:S02]  /*6050*/  FSEL R65, R12, R65, P0 ;  /* 0x000000410c417208 */ /* 0x000fe40000000000 */
[----:B------:R-:W-:-:S07]  /*6060*/  SEL R62, R62, 0x1, !P0 ;  /* 0x000000013e3e7807 */ /* 0x000fce0004000000 */
.L_x_159:
[----:B------:R-:W-:Y:S05]  /*6070*/  BSYNC.RECONVERGENT B0 ;  /* 0x0000000000007941 */ /* 0x000fea0003800200 */
.L_x_158:
        /* <DEDUP_REMOVED lines=21> */
.L_x_166:
[----:B------:R-:W-:Y:S05]  /*61d0*/  BSYNC.RECONVERGENT B5 ;  /* 0x0000000000057941 */ /* 0x000fea0003800200 */
.L_x_165:
[C---:B------:R-:W-:Y:S02]  /*61e0*/  FSETP.GT.AND P0, PT, R12.reuse, RZ, PT ;  /* 0x000000ff0c00720b */ /* 0x040fe40003f04000 */
[----:B------:R-:W-:-:S11]  /*61f0*/  FSETP.GEU.AND P1, PT, R12, R65, PT ;  /* 0x000000410c00720b */ /* 0x000fd60003f2e000 */
[----:B------:R-:W-:-:S07]  /*6200*/  @P0 SEL R62, R62, 0x1, P1 ;  /* 0x000000013e3e0807 */ /* 0x000fce0000800000 */
.L_x_164:
[----:B------:R-:W-:Y:S05]  /*6210*/  BSYNC.RECONVERGENT B4 ;  /* 0x0000000000047941 */ /* 0x000fea0003800200 */
.L_x_163:
[----:B------:R-:W-:Y:S01]  /*6220*/  SHF.R.U32.HI R13, RZ, 0x6, R64 ;  /* 0x00000006ff0d7819 */ /* 0x000fe20000011640 */
[----:B------:R-:W-:Y:S01]  /*6230*/  BSSY.RECONVERGENT B0, `(.L_x_167) ;  /* 0x000007f000007945 */ /* 0x000fe20003800200 */
[----:B------:R-:W-:Y:S02]  /*6240*/  ISETP.NE.AND P0, PT, R62, RZ, PT ;  /* 0x000000ff3e00720c */ /* 0x000fe40003f05270 */
[----:B------:R-:W-:-:S04]  /*6250*/  LOP3.LUT R13, R13, R64, RZ, 0x3c, !PT ;  /* 0x000000400d0d7212 */ /* 0x000fc800078e3cff */
[----:B------:R-:W-:-:S04]  /*6260*/  SHF.L.U32 R12, R13, 0x11, RZ ;  /* 0x000000110d0c7819 */ /* 0x000fc800000006ff */
[----:B------:R-:W-:-:S03]  /*6270*/  LOP3.LUT R12, R12, R13, RZ, 0x3c, !PT ;  /* 0x0000000d0c0c7212 */ /* 0x000fc600078e3cff */
[----:B------:R-:W-:Y:S01]  /*6280*/  @P0 FADD R63, R63, 1 ;  /* 0x3f8000003f3f0421 */ /* 0x000fe20000000000 */
        /* <DEDUP_REMOVED lines=33> */
.L_x_171:
[----:B------:R-:W0:Y:S02]  /*64a0*/  LDC.64 R12, c[0x4][RZ] ;  /* 0x01000000ff0c7b82 */ /* 0x000e240000000a00 */
[----:B0-----:R-:W-:-:S05]  /*64b0*/  IMAD.WIDE.U32 R60, R69, 0x4, R12 ;  /* 0x00000004453c7825 */ /* 0x001fca00078e000c */
[----:B------:R-:W2:Y:S01]  /*64c0*/  LDG.E.CONSTANT R12, desc[UR6][R60.64] ;  /* 0x000000063c0c7981 */ /* 0x000ea2000c1e9900 */
[C---:B------:R-:W-:Y:S02]  /*64d0*/  IMAD.SHL.U32 R68, R69.reuse, 0x4, RZ ;  /* 0x0000000445447824 */ /* 0x040fe400078e00ff */
[----:B------:R-:W-:-:S03]  /*64e0*/  VIADD R69, R69, 0x1 ;  /* 0x0000000145457836 */ /* 0x000fc60000000000 */
[C---:B------:R-:W-:Y:S02]  /*64f0*/  ISETP.EQ.AND P0, PT, R68.reuse, 0x4, PT ;  /* 0x000000044400780c */ /* 0x040fe40003f02270 */
[C---:B------:R-:W-:Y:S02]  /*6500*/  ISETP.EQ.AND P4, PT, R68.reuse, RZ, PT ;  /* 0x000000ff4400720c */ /* 0x040fe40003f82270 */
[C---:B------:R-:W-:Y:S02]  /*6510*/  ISETP.EQ.AND P2, PT, R68.reuse, 0xc, PT ;  /* 0x0000000c4400780c */ /* 0x040fe40003f42270 */
[----:B------:R-:W-:Y:S01]  /*6520*/  ISETP.EQ.AND P3, PT, R68, 0x10, PT ;  /* 0x000000104400780c */ /* 0x000fe20003f62270 */
[----:B--2---:R-:W-:-:S03]  /*6530*/  IMAD.WIDE.U32 R12, R12, R73, RZ ;  /* 0x000000490c0c7225 */ /* 0x004fc600078e00ff */
[----:B------:R-:W-:-:S04]  /*6540*/  IADD3 R12, P1, PT, R12, R67, RZ ;  /* 0x000000430c0c7210 */ /* 0x000fc80007f3e0ff */
[-C--:B------:R-:W-:Y:S01]  /*6550*/  @P0 MOV R54, R12.reuse ;  /* 0x0000000c00360202 */ /* 0x080fe20000000f00 */
[--C-:B------:R-:W-:Y:S01]  /*6560*/  @P4 IMAD.MOV.U32 R53, RZ, RZ, R12.reuse ;  /* 0x000000ffff354224 */ /* 0x100fe200078e000c */
[----:B------:R-:W-:Y:S01]  /*6570*/  ISETP.NE.AND P0, PT, R69, 0x6, PT ;  /* 0x000000064500780c */ /* 0x000fe20003f05270 */
[----:B------:R-:W-:Y:S01]  /*6580*/  @P2 IMAD.MOV.U32 R56, RZ, RZ, R12 ;  /* 0x000000ffff382224 */ /* 0x000fe200078e000c */
[----:B------:R-:W-:Y:S02]  /*6590*/  IADD3.X R67, PT, PT, R13, R71, RZ, P1, !PT ;  /* 0x000000470d437210 */ /* 0x000fe40000ffe4ff */
[C---:B------:R-:W-:Y:S02]  /*65a0*/  ISETP.EQ.AND P1, PT, R68.reuse, 0x8, PT ;  /* 0x000000084400780c */ /* 0x040fe40003f22270 */
[----:B------:R-:W-:Y:S02]  /*65b0*/  ISETP.EQ.AND P4, PT, R68, 0x14, PT ;  /* 0x000000144400780c */ /* 0x000fe40003f82270 */
[----:B------:R-:W-:-:S09]  /*65c0*/  @P3 MOV R57, R12 ;  /* 0x0000000c00393202 */ /* 0x000fd20000000f00 */
[--C-:B------:R-:W-:Y:S02]  /*65d0*/  @P1 IMAD.MOV.U32 R55, RZ, RZ, R12.reuse ;  /* 0x000000ffff371224 */ /* 0x100fe400078e000c */
[----:B------:R-:W-:Y:S01]  /*65e0*/  @P4 IMAD.MOV.U32 R58, RZ, RZ, R12 ;  /* 0x000000ffff3a4224 */ /* 0x000fe200078e000c */
[----:B------:R-:W-:Y:S06]  /*65f0*/  @P0 BRA `(.L_x_171) ;  /* 0xfffffffc00a80947 */ /* 0x000fec000383ffff */
[----:B------:R-:W-:Y:S05]  /*6600*/  BSYNC.RECONVERGENT B1 ;  /* 0x0000000000017941 */ /* 0x000fea0003800200 */
.L_x_170:
        /* <DEDUP_REMOVED lines=43> */
.L_x_173:
[----:B------:R-:W-:Y:S05]  /*68c0*/  BSYNC.RECONVERGENT B1 ;  /* 0x0000000000017941 */ /* 0x000fea0003800200 */
.L_x_172:
        /* <DEDUP_REMOVED lines=19> */
.L_x_169:
[----:B------:R-:W-:Y:S01]  /*6a00*/  FMUL R12, RZ, R30 ;  /* 0x0000001eff0c7220 */ /* 0x000fe20000400000 */
[----:B------:R-:W-:-:S07]  /*6a10*/  IMAD.MOV.U32 R67, RZ, RZ, RZ ;  /* 0x000000ffff437224 */ /* 0x000fce00078e00ff */
.L_x_168:
[----:B------:R-:W-:Y:S05]  /*6a20*/  BSYNC.RECONVERGENT B0 ;  /* 0x0000000000007941 */ /* 0x000fea0003800200 */
.L_x_167:
[----:B------:R-:W-:Y:S02]  /*6a30*/  HFMA2 R70, -RZ, RZ, 1.0078125, -8.98838043212890625e-05 ;  /* 0x3c0885e4ff467431 */ /* 0x000fe400000001ff */
[----:B------:R-:W-:Y:S02]  /*6a40*/  IMAD.MOV.U32 R60, RZ, RZ, 0x37cbac00 ;  /* 0x37cbac00ff3c7424 */ /* 0x000fe400078e00ff */
[----:B------:R-:W-:Y:S01]  /*6a50*/  FMUL R13, R12, R12 ;  /* 0x0000000c0c0d7220 */ /* 0x000fe20000400000 */
[----:B------:R-:W-:Y:S01]  /*6a60*/  LOP3.LUT R61, R67, 0x1, RZ, 0xc0, !PT ;  /* 0x00000001433d7812 */ /* 0x000fe200078ec0ff */
[----:B------:R-:W-:Y:S02]  /*6a70*/  BSSY.RECONVERGENT B0, `(.L_x_174) ;  /* 0x000006e000007945 */ /* 0x000fe40003800200 */
[----:B------:R-:W-:Y:S01]  /*6a80*/  FFMA R60, R13, R60, -0.0013887860113754868507 ;  /* 0xbab607ed0d3c7423 */ /* 0x000fe2000000003c */
[----:B------:R-:W-:Y:S01]  /*6a90*/  ISETP.NE.U32.AND P0, PT, R61, 0x1, PT ;  /* 0x000000013d00780c */ /* 0x000fe20003f05070 */
[----:B------:R-:W-:-:S02]  /*6aa0*/  VIADD R61, R67, 0x1 ;  /* 0x00000001433d7836 */ /* 0x000fc40000000000 */
[----:B------:R-:W-:Y:S01]  /*6ab0*/  IMAD.MOV.U32 R67, RZ, RZ, 0x3e2aaaa8 ;  /* 0x3e2aaaa8ff437424 */ /* 0x000fe200078e00ff */
[----:B------:R-:W-:Y:S02]  /*6ac0*/  FSEL R60, R60, -0.00019574658654164522886, P0 ;  /* 0xb94d41533c3c7808 */ /* 0x000fe40000000000 */
        /* <DEDUP_REMOVED lines=11> */
[----:B------:R-:W-:Y:S05]  /*6b80*/  @!P0 BRA `(.L_x_176) ;  /* 0x0000000400688947 */ /* 0x000fea0003800000 */
[----:B------:R-:W-:Y:S01]  /*6b90*/  SHF.L.U32 R12, R30, 0x8, RZ ;  /* 0x000000081e0c7819 */ /* 0x000fe200000006ff */
[----:B------:R-:W-:Y:S01]  /*6ba0*/  BSSY.RECONVERGENT B1, `(.L_x_177) ;  /* 0x000001b000017945 */ /* 0x000fe20003800200 */
[----:B------:R-:W-:Y:S01]  /*6bb0*/  IMAD.MOV.U32 R65, RZ, RZ, RZ ;  /* 0x000000ffff417224 */ /* 0x000fe200078e00ff */
[----:B------:R-:W-:Y:S01]  /*6bc0*/  MOV R67, RZ ;  /* 0x000000ff00437202 */ /* 0x000fe20000000f00 */
[----:B------:R-:W-:Y:S01]  /*6bd0*/  IMAD.MOV.U32 R69, RZ, RZ, RZ ;  /* 0x000000ffff457224 */ /* 0x000fe200078e00ff */
[----:B------:R-:W-:-:S07]  /*6be0*/  LOP3.LUT R71, R12, 0x80000000, RZ, 0xfc, !PT ;  /* 0x800000000c477812 */ /* 0x000fce00078efcff */
.L_x_178:
        /* <DEDUP_REMOVED lines=23> */
.L_x_177:
        /* <DEDUP_REMOVED lines=41> */
.L_x_180:
[----:B------:R-:W-:Y:S05]  /*6ff0*/  BSYNC.RECONVERGENT B1 ;  /* 0x0000000000017941 */ /* 0x000fea0003800200 */
.L_x_179:
        /* <DEDUP_REMOVED lines=17> */
[----:B0-----:R-:W-:Y:S01]  /*7110*/  FSEL R62, -R60, R60, !P0 ;  /* 0x0000003c3c3e7208 */ /* 0x001fe20004000100 */
[----:B------:R-:W-:Y:S06]  /*7120*/  BRA `(.L_x_175) ;  /* 0x0000000000087947 */ /* 0x000fec0003800000 */
.L_x_176:
[----:B------:R-:W-:Y:S01]  /*7130*/  FMUL R62, RZ, R30 ;  /* 0x0000001eff3e7220 */ /* 0x000fe20000400000 */
[----:B------:R-:W-:-:S07]  /*7140*/  MOV R65, RZ ;  /* 0x000000ff00417202 */ /* 0x000fce0000000f00 */
.L_x_175:
[----:B------:R-:W-:Y:S05]  /*7150*/  BSYNC.RECONVERGENT B0 ;  /* 0x0000000000007941 */ /* 0x000fea0003800200 */
.L_x_174:
        /* <DEDUP_REMOVED lines=9> */
.L_x_182:
[----:B------:R-:W-:Y:S01]  /*71f0*/  FMUL.FTZ R67, R66, R13 ;  /* 0x0000000d42437220 */ /* 0x000fe20000410000 */
[----:B------:R-:W-:-:S03]  /*7200*/  FMUL.FTZ R12, R13, 0.5 ;  /* 0x3f0000000d0c7820 */ /* 0x000fc60000410000 */
[----:B------:R-:W-:-:S04]  /*7210*/  FFMA R66, -R67, R67, R66 ;  /* 0x0000004343427223 */ /* 0x000fc80000000142 */
[----:B------:R-:W-:-:S07]  /*7220*/  FFMA R67, R66, R12, R67 ;  /* 0x0000000c42437223 */ /* 0x000fce0000000043 */
.L_x_183:
[----:B------:R-:W-:Y:S05]  /*7230*/  BSYNC.RECONVERGENT B0 ;  /* 0x0000000000007941 */ /* 0x000fea0003800200 */
.L_x_181:
[----:B------:R-:W-:Y:S01]  /*7240*/  HFMA2 R12, -RZ, RZ, 0.487060546875, -0.0625 ;  /* 0x37cbac00ff0c7431 */ /* 0x000fe200000001ff */
[C---:B------:R-:W-:Y:S01]  /*7250*/  LOP3.LUT R30, R65.reuse, 0x1, RZ, 0xc0, !PT ;  /* 0x00000001411e7812 */ /* 0x040fe200078ec0ff */
[----:B------:R-:W-:Y:S01]  /*7260*/  FMUL R13, R62, R62 ;  /* 0x0000003e3e0d7220 */ /* 0x000fe20000400000 */
[----:B------:R-:W-:Y:S01]  /*7270*/  IMAD.MOV.U32 R61, RZ, RZ, 0x3e2aaaa8 ;  /* 0x3e2aaaa8ff3d7424 */ /* 0x000fe200078e00ff */
[----:B------:R-:W-:Y:S01]  /*7280*/  LOP3.LUT P1, RZ, R65, 0x2, RZ, 0xc0, !PT ;  /* 0x0000000241ff7812 */ /* 0x000fe2000782c0ff */
[----:B------:R-:W-:Y:S01]  /*7290*/  BSSY.RECONVERGENT B0, `(.L_x_184) ;  /* 0x000001c000007945 */ /* 0x000fe20003800200 */
[----:B------:R-:W-:Y:S01]  /*72a0*/  ISETP.NE.U32.AND P0, PT, R30, 0x1, PT ;  /* 0x000000011e00780c */ /* 0x000fe20003f05070 */
[----:B------:R-:W-:Y:S02]  /*72b0*/  IMAD.MOV.U32 R30, RZ, RZ, 0x3c0885e4 ;  /* 0x3c0885e4ff1e7424 */ /* 0x000fe400078e00ff */
[----:B------:R-:W-:Y:S01]  /*72c0*/  FMUL R68, R68, R67 ;  /* 0x0000004344447220 */ /* 0x000fe20000400000 */
[----:B------:R-:W-:Y:S01]  /*72d0*/  FFMA R12, R13, R12, -0.0013887860113754868507 ;  /* 0xbab607ed0d0c7423 */ /* 0x000fe2000000000c */
[----:B------:R-:W-:-:S02]  /*72e0*/  FSEL R61, -R61, -0.4999999701976776123, P0 ;  /* 0xbeffffff3d3d7808 */ /* 0x000fc40000000100 */
[----:B------:R-:W-:Y:S02]  /*72f0*/  FSEL R30, R30, 0.041666727513074874878, P0 ;  /* 0x3d2aaabb1e1e7808 */ /* 0x000fe40000000000 */
[----:B------:R-:W-:Y:S02]  /*7300*/  FSEL R12, R12, -0.00019574658654164522886, !P0 ;  /* 0xb94d41530c0c7808 */ /* 0x000fe40004000000 */
[----:B------:R-:W-:-:S03]  /*7310*/  FSEL R62, R62, 1, P0 ;  /* 0x3f8000003e3e7808 */ /* 0x000fc60000000000 */
[----:B------:R-:W-:Y:S01]  /*7320*/  FFMA R12, R13, R12, R30 ;  /* 0x0000000c0d0c7223 */ /* 0x000fe2000000001e */
[----:B------:R-:W-:-:S03]  /*7330*/  FFMA R30, -R67, R67, 1 ;  /* 0x3f800000431e7423 */ /* 0x000fc60000000143 */
[C---:B------:R-:W-:Y:S01]  /*7340*/  FFMA R12, R13.reuse, R12, R61 ;  /* 0x0000000c0d0c7223 */ /* 0x040fe2000000003d */
[----:B------:R-:W-:Y:S01]  /*7350*/  FFMA R13, R13, R62, RZ ;  /* 0x0000003e0d0d7223 */ /* 0x000fe200000000ff */
[----:B------:R-:W-:Y:S01]  /*7360*/  IADD3 R60, PT, PT, R30, -0xd000000, RZ ;  /* 0xf30000001e3c7810 */ /* 0x000fe20007ffe0ff */
[----:B------:R0:W1:Y:S02]  /*7370*/  MUFU.RSQ R61, R30 ;  /* 0x0000001e003d7308 */ /* 0x0000640000001400 */
[----:B------:R-:W-:Y:S01]  /*7380*/  FFMA R12, R13, R12, R62 ;  /* 0x0000000c0d0c7223 */ /* 0x000fe2000000003e */
[----:B------:R-:W-:-:S03]  /*7390*/  ISETP.GT.U32.AND P0, PT, R60, 0x727fffff, PT ;  /* 0x727fffff3c00780c */ /* 0x000fc60003f04070 */
[----:B------:R-:W-:-:S04]  /*73a0*/  @P1 FADD R12, RZ, -R12 ;  /* 0x8000000cff0c1221 */ /* 0x000fc80000000000 */
[----:B------:R-:W-:-:S06]  /*73b0*/  FMUL R65, R12, R67 ;  /* 0x000000430c417220 */ /* 0x000fcc0000400000 */
[----:B0-----:R-:W-:Y:S05]  /*73c0*/  @!P0 BRA `(.L_x_185) ;  /* 0x0000000000108947 */ /* 0x001fea0003800000 */
[----:B------:R-:W-:Y:S01]  /*73d0*/  IMAD.MOV.U32 R13, RZ, RZ, R30 ;  /* 0x000000ffff0d7224 */ /* 0x000fe200078e001e */
[----:B------:R-:W-:-:S07]  /*73e0*/  MOV R12, 0x7400 ;  /* 0x00007400000c7802 */ /* 0x000fce0000000f00 */
[----:B-1----:R-:W-:Y:S05]  /*73f0*/  CALL.REL.NOINC `($__internal_0_$__cuda_sm20_sqrt_rn_f32_slowpath) ;  /* 0x0000008c003c7944 */ /* 0x002fea0003c00000 */
[----:B------:R-:W-:Y:S05]  /*7400*/  BRA `(.L_x_186) ;  /* 0x0000000000107947 */ /* 0x000fea0003800000 */
.L_x_185:
[----:B-1----:R-:W-:Y:S01]  /*7410*/  FMUL.FTZ R67, R30, R61 ;  /* 0x0000003d1e437220 */ /* 0x002fe20000410000 */
[----:B------:R-:W-:-:S03]  /*7420*/  FMUL.FTZ R13, R61, 0.5 ;  /* 0x3f0000003d0d7820 */ /* 0x000fc60000410000 */
[----:B------:R-:W-:-:S04]  /*7430*/  FFMA R12, -R67, R67, R30 ;  /* 0x00000043430c7223 */ /* 0x000fc8000000011e */
[----:B------:R-:W-:-:S07]  /*7440*/  FFMA R67, R12, R13, R67 ;  /* 0x0000000d0c437223 */ /* 0x000fce0000000043 */
.L_x_186:
[----:B------:R-:W-:Y:S05]  /*7450*/  BSYNC.RECONVERGENT B0 ;  /* 0x0000000000007941 */ /* 0x000fea0003800200 */
.L_x_184:
        /* <DEDUP_REMOVED lines=11> */
[----:B------:R-:W-:Y:S01]  /*7510*/  MOV R65, 0x5bb1a2bc ;  /* 0x5bb1a2bc00417802 */ /* 0x000fe20000000f00 */
        /* <DEDUP_REMOVED lines=15> */
.L_x_190:
[----:B------:R-:W-:Y:S01]  /*7610*/  FMUL.FTZ R67, R12, R13 ;  /* 0x0000000d0c437220 */ /* 0x000fe20000410000 */
[----:B------:R-:W-:-:S03]  /*7620*/  FMUL.FTZ R13, R13, 0.5 ;  /* 0x3f0000000d0d7820 */ /* 0x000fc60000410000 */
[----:B------:R-:W-:-:S04]  /*7630*/  FFMA R12, -R67, R67, R12 ;  /* 0x00000043430c7223 */ /* 0x000fc8000000010c */
[----:B------:R-:W-:-:S07]  /*7640*/  FFMA R67, R12, R13, R67 ;  /* 0x0000000d0c437223 */ /* 0x000fce0000000043 */
.L_x_191:
[----:B------:R-:W-:Y:S05]  /*7650*/  BSYNC.RECONVERGENT B1 ;  /* 0x0000000000017941 */ /* 0x000fea0003800200 */
.L_x_189:
[----:B------:R-:W-:-:S05]  /*7660*/  FADD R65, -R71, -R67 ;  /* 0x8000004347417221 */ /* 0x000fca0000000100 */
[----:B------:R-:W-:-:S04]  /*7670*/  FSETP.GEU.AND P0, PT, R65, 9.99999984306749440000e+16, PT ;  /* 0x5bb1a2bc4100780b */ /* 0x000fc80003f0e000 */
[----:B------:R-:W-:-:S04]  /*7680*/  FSETP.GT.AND P0, PT, -R71, R67, !P0 ;  /* 0x000000434700720b */ /* 0x000fc80004704100 */
[----:B------:R-:W-:Y:S02]  /*7690*/  FSEL R65, R65, 9.99999984306749440000e+16, P0 ;  /* 0x5bb1a2bc41417808 */ /* 0x000fe40000000000 */
[----:B------:R-:W-:-:S07]  /*76a0*/  SEL R62, RZ, 0x1, !P0 ;  /* 0x00000001ff3e7807 */ /* 0x000fce0004000000 */
.L_x_188:
[----:B------:R-:W-:Y:S05]  /*76b0*/  BSYNC.RECONVERGENT B0 ;  /* 0x0000000000007941 */ /* 0x000fea0003800200 */
.L_x_187:
        /* <DEDUP_REMOVED lines=16> */
.L_x_195:
[----:B-1----:R-:W-:Y:S01]  /*77c0*/  FMUL.FTZ R67, R12, R13 ;  /* 0x0000000d0c437220 */ /* 0x002fe20000410000 */
[----:B------:R-:W-:-:S03]  /*77d0*/  FMUL.FTZ R13, R13, 0.5 ;  /* 0x3f0000000d0d7820 */ /* 0x000fc60000410000 */
[----:B------:R-:W-:-:S04]  /*77e0*/  FFMA R12, -R67, R67, R12 ;  /* 0x00000043430c7223 */ /* 0x000fc8000000010c */
[----:B------:R-:W-:-:S07]  /*77f0*/  FFMA R67, R12, R13, R67 ;  /* 0x0000000d0c437223 */ /* 0x000fce0000000043 */
.L_x_196:
[----:B------:R-:W-:Y:S05]  /*7800*/  BSYNC.RECONVERGENT B1 ;  /* 0x0000000000017941 */ /* 0x000fea0003800200 */
.L_x_194:
[----:B------:R-:W-:-:S05]  /*7810*/  FADD R12, -R70, -R67 ;  /* 0x80000043460c7221 */ /* 0x000fca0000000100 */
[----:B------:R-:W-:-:S04]  /*7820*/  FSETP.GEU.AND P0, PT, R12, R65, PT ;  /* 0x000000410c00720b */ /* 0x000fc80003f0e000 */
[----:B------:R-:W-:-:S04]  /*7830*/  FSETP.GT.AND P0, PT, -R70, R67, !P0 ;  /* 0x000000434600720b */ /* 0x000fc80004704100 */
[----:B------:R-:W-:Y:S02]  /*7840*/  FSEL R65, R12, R65, P0 ;  /* 0x000000410c417208 */ /* 0x000fe40000000000 */
[----:B------:R-:W-:-:S07]  /*7850*/  SEL R62, R62, 0x1, !P0 ;  /* 0x000000013e3e7807 */ /* 0x000fce0004000000 */
.L_x_193:
[----:B------:R-:W-:Y:S05]  /*7860*/  BSYNC.RECONVERGENT B0 ;  /* 0x0000000000007941 */ /* 0x000fea0003800200 */
.L_x_192:
        /* <DEDUP_REMOVED lines=16> */
.L_x_200:
[----:B------:R-:W-:Y:S01]  /*7970*/  FMUL.FTZ R67, R12, R13 ;  /* 0x0000000d0c437220 */ /* 0x000fe20000410000 */
[----:B------:R-:W-:-:S03]  /*7980*/  FMUL.FTZ R13, R13, 0.5 ;  /* 0x3f0000000d0d7820 */ /* 0x000fc60000410000 */
[----:B------:R-:W-:-:S04]  /*7990*/  FFMA R12, -R67, R67, R12 ;  /* 0x00000043430c7223 */ /* 0x000fc8000000010c */
[----:B------:R-:W-:-:S07]  /*79a0*/  FFMA R67, R12, R13, R67 ;  /* 0x0000000d0c437223 */ /* 0x000fce0000000043 */
.L_x_201:
[----:B------:R-:W-:Y:S05]  /*79b0*/  BSYNC.RECONVERGENT B1 ;  /* 0x0000000000017941 */ /* 0x000fea0003800200 */
.L_x_199:
[----:B------:R-:W-:-:S05]  /*79c0*/  FADD R12, -R71, -R67 ;  /* 0x80000043470c7221 */ /* 0x000fca0000000100 */
[----:B------:R-:W-:-:S04]  /*79d0*/  FSETP.GEU.AND P0, PT, R12, R65, PT ;  /* 0x000000410c00720b */ /* 0x000fc80003f0e000 */
[----:B------:R-:W-:-:S04]  /*79e0*/  FSETP.GT.AND P0, PT, -R71, R67, !P0 ;  /* 0x000000434700720b */ /* 0x000fc80004704100 */
[----:B------:R-:W-:Y:S02]  /*79f0*/  FSEL R65, R12, R65, P0 ;  /* 0x000000410c417208 */ /* 0x000fe40000000000 */
[----:B------:R-:W-:-:S07]  /*7a00*/  SEL R62, R62, 0x1, !P0 ;  /* 0x000000013e3e7807 */ /* 0x000fce0004000000 */
.L_x_198:
[----:B------:R-:W-:Y:S05]  /*7a10*/  BSYNC.RECONVERGENT B0 ;  /* 0x0000000000007941 */ /* 0x000fea0003800200 */
.L_x_197:
        /* <DEDUP_REMOVED lines=21> */
.L_x_205:
[----:B------:R-:W-:Y:S05]  /*7b70*/  BSYNC.RECONVERGENT B5 ;  /* 0x0000000000057941 */ /* 0x000fea0003800200 */
.L_x_204:
[C---:B------:R-:W-:Y:S02]  /*7b80*/  FSETP.GT.AND P0, PT, R12.reuse, RZ, PT ;  /* 0x000000ff0c00720b */ /* 0x040fe40003f04000 */
[----:B------:R-:W-:-:S11]  /*7b90*/  FSETP.GEU.AND P1, PT, R12, R65, PT ;  /* 0x000000410c00720b */ /* 0x000fd60003f2e000 */
[----:B------:R-:W-:-:S07]  /*7ba0*/  @P0 SEL R62, R62, 0x1, P1 ;  /* 0x000000013e3e0807 */ /* 0x000fce0000800000 */
.L_x_203:
[----:B------:R-:W-:Y:S05]  /*7bb0*/  BSYNC.RECONVERGENT B4 ;  /* 0x0000000000047941 */ /* 0x000fea0003800200 */
.L_x_202:
        /* <DEDUP_REMOVED lines=29> */
[----:B------:R-:W-:-:S04]  /*7d90*/  FFMA R62, R61, -5.3903029534742383927e-15, R12 ;  /* 0xa7c234c53d3e7823 */ /* 0x000fc8000000000c */
[----:B------:R-:W-:Y:S01]  /*7da0*/  IMAD.MOV.U32 R12, RZ, RZ, R62 ;  /* 0x000000ffff0c7224 */ /* 0x000fe200078e003e */
[----:B------:R-:W-:Y:S06]  /*7db0*/  @!P5 BRA `(.L_x_207) ;  /* 0x000000040080d947 */ /* 0x000fec0003800000 */
[----:B------:R-:W-:-:S13]  /*7dc0*/  FSETP.NEU.AND P0, PT, |R30|, +INF , PT ;  /* 0x7f8000001e00780b */ /* 0x000fda0003f0d200 */
[----:B------:R-:W-:Y:S05]  /*7dd0*/  @!P0 BRA `(.L_x_208) ;  /* 0x0000000400708947 */ /* 0x000fea0003800000 */
[----:B------:R-:W-:Y:S01]  /*7de0*/  SHF.L.U32 R12, R30, 0x8, RZ ;  /* 0x000000081e0c7819 */ /* 0x000fe200000006ff */
[----:B------:R-:W-:Y:S01]  /*7df0*/  HFMA2 R69, -RZ, RZ, 0, 0 ;  /* 0x00000000ff457431 */ /* 0x000fe200000001ff */
[----:B------:R-:W-:Y:S01]  /*7e00*/  BSSY.RECONVERGENT B1, `(.L_x_209) ;  /* 0x000001a000017945 */ /* 0x000fe20003800200 */
[----:B------:R-:W-:Y:S01]  /*7e10*/  IMAD.MOV.U32 R67, RZ, RZ, RZ ;  /* 0x000000ffff437224 */ /* 0x000fe200078e00ff */
[----:B------:R-:W-:Y:S01]  /*7e20*/  LOP3.LUT R73, R12, 0x80000000, RZ, 0xfc, !PT ;  /* 0x800000000c497812 */ /* 0x000fe200078efcff */
[----:B------:R-:W-:-:S07]  /*7e30*/  IMAD.MOV.U32 R71, RZ, RZ, RZ ;  /* 0x000000ffff477224 */ /* 0x000fce00078e00ff */
.L_x_210:
        /* <DEDUP_REMOVED lines=19> */
[-C--:B------:R-:W-:Y:S02]  /*7f70*/  @P1 MOV R55, R12.reuse ;  /* 0x0000000c00371202 */ /* 0x080fe40000000f00 */
[----:B------:R-:W-:Y:S01]  /*7f80*/  @P4 MOV R58, R12 ;  /* 0x0000000c003a4202 */ /* 0x000fe20000000f00 */
[----:B------:R-:W-:Y:S06]  /*7f90*/  @P0 BRA `(.L_x_210) ;  /* 0xfffffffc00a80947 */ /* 0x000fec000383ffff */
[----:B------:R-:W-:Y:S05]  /*7fa0*/  BSYNC.RECONVERGENT B1 ;  /* 0x0000000000017941 */ /* 0x000fea0003800200 */
.L_x_209:
[----:B------:R-:W-:Y:S01]  /*7fb0*/  SHF.R.U32.HI R12, RZ, 0x17, R30 ;  /* 0x00000017ff0c7819 */ /* 0x000fe2000001161e */
[----:B------:R-:W-:Y:S03]  /*7fc0*/  BSSY.RECONVERGENT B1, `(.L_x_211) ;  /* 0x000002a000017945 */ /* 0x000fe60003800200 */
[----:B------:R-:W-:-:S05]  /*7fd0*/  LOP3.LUT R13, R12, 0xe0, RZ, 0xc0, !PT ;  /* 0x000000e00c0d7812 */ /* 0x000fca00078ec0ff */
        /* <DEDUP_REMOVED lines=11> */
[C---:B------:R-:W-:Y:S01]  /*8090*/  ISETP.EQ.AND P0, PT, R61.reuse, RZ, PT ;  /* 0x000000ff3d00720c */ /* 0x040fe20003f02270 */
[----:B------:R-:W-:Y:S01]  /*80a0*/  @P1 IMAD.MOV.U32 R68, RZ, RZ, R54 ;  /* 0x000000ffff441224 */ /* 0x000fe200078e0036 */
[----:B------:R-:W-:Y:S01]  /*80b0*/  ISETP.EQ.AND P1, PT, R61, -0x4, PT ;  /* 0xfffffffc3d00780c */ /* 0x000fe20003f22270 */
[--C-:B------:R-:W-:Y:S01]  /*80c0*/  @P4 IMAD.MOV.U32 R68, RZ, RZ, R55.reuse ;  /* 0x000000ffff444224 */ /* 0x100fe200078e0037 */
[----:B------:R-:W-:Y:S01]  /*80d0*/  @P4 MOV R13, R54 ;  /* 0x00000036000d4202 */ /* 0x000fe20000000f00 */
[----:B------:R-:W-:Y:S01]  /*80e0*/  @P3 IMAD.MOV.U32 R13, RZ, RZ, R55 ;  /* 0x000000ffff0d3224 */ /* 0x000fe200078e0037 */
[----:B------:R-:W-:Y:S01]  /*80f0*/  P2R R60, PR, RZ, 0x40 ;  /* 0x00000040ff3c7803 */ /* 0x000fe20000000000 */
[----:B------:R-:W-:Y:S01]  /*8100*/  @P2 IMAD.MOV.U32 R13, RZ, RZ, R56 ;  /* 0x000000ffff0d2224 */ /* 0x000fe200078e0038 */
[----:B------:R-:W-:Y:S01]  /*8110*/  @P3 MOV R68, R56 ;  /* 0x0000003800443202 */ /* 0x000fe20000000f00 */
[----:B------:R-:W-:-:S06]  /*8120*/  @P2 IMAD.MOV.U32 R68, RZ, RZ, R57 ;  /* 0x000000ffff442224 */ /* 0x000fcc00078e0039 */
[----:B------:R-:W-:Y:S01]  /*8130*/  @P1 MOV R13, R57 ;  /* 0x00000039000d1202 */ /* 0x000fe20000000f00 */
[--C-:B------:R-:W-:Y:S02]  /*8140*/  @P0 IMAD.MOV.U32 R13, RZ, RZ, R58.reuse ;  /* 0x000000ffff0d0224 */ /* 0x100fe400078e003a */
[----:B------:R-:W-:Y:S01]  /*8150*/  @P6 IMAD.MOV.U32 R13, RZ, RZ, R67 ;  /* 0x000000ffff0d6224 */ /* 0x000fe200078e0043 */
[----:B------:R-:W-:Y:S01]  /*8160*/  LOP3.LUT P6, RZ, R12, 0x1f, RZ, 0xc0, !PT ;  /* 0x0000001f0cff7812 */ /* 0x000fe200078cc0ff */
[----:B------:R-:W-:Y:S01]  /*8170*/  @P1 IMAD.MOV.U32 R68, RZ, RZ, R58 ;  /* 0x000000ffff441224 */ /* 0x000fe200078e003a */
[----:B------:R-:W-:-:S11]  /*8180*/  @P0 MOV R68, R67 ;  /* 0x0000004300440202 */ /* 0x000fd60000000f00 */
[----:B------:R-:W-:Y:S05]  /*8190*/  @!P6 BRA `(.L_x_212) ;  /* 0x000000000030e947 */ /* 0x000fea0003800000 */
[----:B------:R-:W-:Y:S01]  /*81a0*/  @P4 IMAD.MOV.U32 R60, RZ, RZ, R53 ;  /* 0x000000ffff3c4224 */ /* 0x000fe200078e0035 */
[----:B------:R-:W-:Y:S01]  /*81b0*/  @P3 MOV R60, R54 ;  /* 0x00000036003c3202 */ /* 0x000fe20000000f00 */
[----:B------:R-:W-:Y:S01]  /*81c0*/  @P2 IMAD.MOV.U32 R60, RZ, RZ, R55 ;  /* 0x000000ffff3c2224 */ /* 0x000fe200078e0037 */
[C---:B------:R-:W-:Y:S01]  /*81d0*/  ISETP.EQ.AND P6, PT, R61.reuse, 0x4, PT ;  /* 0x000000043d00780c */ /* 0x040fe20003fc2270 */
[----:B------:R-:W-:Y:S01]  /*81e0*/  @P1 IMAD.MOV.U32 R60, RZ, RZ, R56 ;  /* 0x000000ffff3c1224 */ /* 0x000fe200078e0038 */
[----:B------:R-:W-:Y:S02]  /*81f0*/  ISETP.EQ.AND P2, PT, R61, 0x8, PT ;  /* 0x000000083d00780c */ /* 0x000fe40003f42270 */
[----:B------:R-:W-:Y:S02]  /*8200*/  @P0 MOV R60, R57 ;  /* 0x00000039003c0202 */ /* 0x000fe40000000f00 */
[----:B------:R-:W-:-:S04]  /*8210*/  LOP3.LUT R12, R12, 0x1f, RZ, 0xc0, !PT ;  /* 0x0000001f0c0c7812 */ /* 0x000fc800078ec0ff */
[----:B------:R-:W-:-:S03]  /*8220*/  SHF.L.W.U32.HI R68, R13, R12, R68 ;  /* 0x0000000c0d447219 */ /* 0x000fc60000010e44 */
[----:B------:R-:W-:Y:S02]  /*8230*/  @P6 IMAD.MOV.U32 R60, RZ, RZ, R58 ;  /* 0x000000ffff3c6224 */ /* 0x000fe400078e003a */
[----:B------:R-:W-:-:S05]  /*8240*/  @P2 IMAD.MOV.U32 R60, RZ, RZ, R67 ;  /* 0x000000ffff3c2224 */ /* 0x000fca00078e0043 */
[----:B------:R-:W-:-:S07]  /*8250*/  SHF.L.W.U32.HI R13, R60, R12, R13 ;  /* 0x0000000c3c0d7219 */ /* 0x000fce0000010e0d */
.L_x_212:
[----:B------:R-:W-:Y:S05]  /*8260*/  BSYNC.RECONVERGENT B1 ;  /* 0x0000000000017941 */ /* 0x000fea0003800200 */
.L_x_211:
        /* <DEDUP_REMOVED lines=19> */
.L_x_208:
[----:B------:R-:W-:Y:S01]  /*83a0*/  FMUL R12, RZ, R30 ;  /* 0x0000001eff0c7220 */ /* 0x000fe20000400000 */
[----:B------:R-:W-:-:S07]  /*83b0*/  MOV R67, RZ ;  /* 0x000000ff00437202 */ /* 0x000fce0000000f00 */
.L_x_207:
[----:B------:R-:W-:Y:S05]  /*83c0*/  BSYNC.RECONVERGENT B0 ;  /* 0x0000000000007941 */ /* 0x000fea0003800200 */
.L_x_206:
        /* <DEDUP_REMOVED lines=28> */
.L_x_217:
[----:B------:R-:W0:Y:S02]  /*8590*/  LDC.64 R12, c[0x4][RZ] ;  /* 0x01000000ff0c7b82 */ /* 0x000e240000000a00 */
[----:B0-----:R-:W-:-:S05]  /*85a0*/  IMAD.WIDE.U32 R60, R67, 0x4, R12 ;  /* 0x00000004433c7825 */ /* 0x001fca00078e000c */
[----:B------:R-:W2:Y:S01]  /*85b0*/  LDG.E.CONSTANT R12, desc[UR6][R60.64] ;  /* 0x000000063c0c7981 */ /* 0x000ea2000c1e9900 */
[C---:B------:R-:W-:Y:S01]  /*85c0*/  SHF.L.U32 R62, R67.reuse, 0x2, RZ ;  /* 0x00000002433e7819 */ /* 0x040fe200000006ff */
        /* <DEDUP_REMOVED lines=8> */
[-C--:B------:R-:W-:Y:S01]  /*8650*/  @P5 MOV R53, R12.reuse ;  /* 0x0000000c00355202 */ /* 0x080fe20000000f00 */
[----:B------:R-:W-:Y:S01]  /*8660*/  IMAD.X R65, R13, 0x1, R69, P0 ;  /* 0x000000010d417824 */ /* 0x000fe200000e0645 */
[----:B------:R-:W-:Y:S01]  /*8670*/  ISETP.NE.AND P5, PT, R67, 0x6, PT ;  /* 0x000000064300780c */ /* 0x000fe20003fa5270 */
[--C-:B------:R-:W-:Y:S01]  /*8680*/  @P4 IMAD.MOV.U32 R54, RZ, RZ, R12.reuse ;  /* 0x000000ffff364224 */ /* 0x100fe200078e000c */
[----:B------:R-:W-:Y:S01]  /*8690*/  ISETP.EQ.AND P0, PT, R62, 0x14, PT ;  /* 0x000000143e00780c */ /* 0x000fe20003f02270 */
[--C-:B------:R-:W-:Y:S01]  /*86a0*/  @P3 IMAD.MOV.U32 R55, RZ, RZ, R12.reuse ;  /* 0x000000ffff373224 */ /* 0x100fe200078e000c */
[----:B------:R-:W-:Y:S01]  /*86b0*/  @P2 MOV R56, R12 ;  /* 0x0000000c00382202 */ /* 0x000fe20000000f00 */
[----:B------:R-:W-:-:S10]  /*86c0*/  @P1 IMAD.MOV.U32 R57, RZ, RZ, R12 ;  /* 0x000000ffff391224 */ /* 0x000fd400078e000c */
[----:B------:R-:W-:Y:S01]  /*86d0*/  @P0 IMAD.MOV.U32 R58, RZ, RZ, R12 ;  /* 0x000000ffff3a0224 */ /* 0x000fe200078e000c */
[----:B------:R-:W-:Y:S06]  /*86e0*/  @P5 BRA `(.L_x_217) ;  /* 0xfffffffc00a85947 */ /* 0x000fec000383ffff */
[----:B------:R-:W-:Y:S05]  /*86f0*/  BSYNC.RECONVERGENT B1 ;  /* 0x0000000000017941 */ /* 0x000fea0003800200 */
.L_x_216:
[----:B------:R-:W-:Y:S01]  /*8700*/  SHF.R.U32.HI R60, RZ, 0x17, R30 ;  /* 0x00000017ff3c7819 */ /* 0x000fe2000001161e */
[----:B------:R-:W-:Y:S03]  /*8710*/  BSSY.RECONVERGENT B1, `(.L_x_218) ;  /* 0x0000028000017945 */ /* 0x000fe60003800200 */
[C---:B------:R-:W-:Y:S02]  /*8720*/  LOP3.LUT R12, R60.reuse, 0xe0, RZ, 0xc0, !PT ;  /* 0x000000e03c0c7812 */ /* 0x040fe400078ec0ff */
[----:B------:R-:W-:Y:S02]  /*8730*/  LOP3.LUT P6, RZ, R60, 0x1f, RZ, 0xc0, !PT ;  /* 0x0000001f3cff7812 */ /* 0x000fe400078cc0ff */
        /* <DEDUP_REMOVED lines=10> */
[C---:B------:R-:W-:Y:S01]  /*87e0*/  ISETP.EQ.AND P3, PT, R61.reuse, -0x4, PT ;  /* 0xfffffffc3d00780c */ /* 0x040fe20003f62270 */
[--C-:B------:R-:W-:Y:S01]  /*87f0*/  @P4 IMAD.MOV.U32 R62, RZ, RZ, R54.reuse ;  /* 0x000000ffff3e4224 */ /* 0x100fe200078e0036 */
[----:B------:R-:W-:Y:S01]  /*8800*/  @P4 MOV R12, R53 ;  /* 0x00000035000c4202 */ /* 0x000fe20000000f00 */
[----:B------:R-:W-:Y:S01]  /*8810*/  @P0 IMAD.MOV.U32 R12, RZ, RZ, R54 ;  /* 0x000000ffff0c0224 */ /* 0x000fe200078e0036 */
[----:B------:R-:W-:Y:S01]  /*8820*/  ISETP.EQ.AND P4, PT, R61, RZ, PT ;  /* 0x000000ff3d00720c */ /* 0x000fe20003f82270 */
[----:B------:R-:W-:Y:S01]  /*8830*/  @P1 IMAD.MOV.U32 R12, RZ, RZ, R55 ;  /* 0x000000ffff0c1224 */ /* 0x000fe200078e0037 */
[----:B------:R-:W-:Y:S01]  /*8840*/  @P0 MOV R62, R55 ;  /* 0x00000037003e0202 */ /* 0x000fe20000000f00 */
[----:B------:R-:W-:Y:S01]  /*8850*/  @P1 IMAD.MOV.U32 R62, RZ, RZ, R56 ;  /* 0x000000ffff3e1224 */ /* 0x000fe200078e0038 */
[----:B------:R-:W-:Y:S01]  /*8860*/  @P2 MOV R12, R56 ;  /* 0x00000038000c2202 */ /* 0x000fe20000000f00 */
[----:B------:R-:W-:-:S04]  /*8870*/  @P2 IMAD.MOV.U32 R62, RZ, RZ, R57 ;  /* 0x000000ffff3e2224 */ /* 0x000fc800078e0039 */
[----:B------:R-:W-:Y:S01]  /*8880*/  @P3 IMAD.MOV.U32 R12, RZ, RZ, R57 ;  /* 0x000000ffff0c3224 */ /* 0x000fe200078e0039 */
[----:B------:R-:W-:-:S03]  /*8890*/  @P3 MOV R62, R58 ;  /* 0x0000003a003e3202 */ /* 0x000fc60000000f00 */
[----:B------:R-:W-:Y:S01]  /*88a0*/  @P4 IMAD.MOV.U32 R12, RZ, RZ, R58 ;  /* 0x000000ffff0c4224 */ /* 0x000fe200078e003a */
[----:B------:R-:W-:Y:S01]  /*88b0*/  @P5 MOV R12, R65 ;  /* 0x00000041000c5202 */ /* 0x000fe20000000f00 */
[----:B------:R-:W-:Y:S01]  /*88c0*/  @P4 IMAD.MOV.U32 R62, RZ, RZ, R65 ;  /* 0x000000ffff3e4224 */ /* 0x000fe200078e0041 */
[----:B------:R-:W-:Y:S06]  /*88d0*/  @!P6 BRA `(.L_x_219) ;  /* 0x00000000002ce947 */ /* 0x000fec0003800000 */
[----:B------:R-:W-:Y:S01]  /*88e0*/  @P0 IMAD.MOV.U32 R13, RZ, RZ, R53 ;  /* 0x000000ffff0d0224 */ /* 0x000fe200078e0035 */
[----:B------:R-:W-:Y:S01]  /*88f0*/  ISETP.EQ.AND P0, PT, R61, 0x8, PT ;  /* 0x000000083d00780c */ /* 0x000fe20003f02270 */
[----:B------:R-:W-:Y:S01]  /*8900*/  @P1 IMAD.MOV.U32 R13, RZ, RZ, R54 ;  /* 0x000000ffff0d1224 */ /* 0x000fe200078e0036 */
[----:B------:R-:W-:Y:S01]  /*8910*/  @P2 MOV R13, R55 ;  /* 0x00000037000d2202 */ /* 0x000fe20000000f00 */
[----:B------:R-:W-:Y:S01]  /*8920*/  @P3 IMAD.MOV.U32 R13, RZ, RZ, R56 ;  /* 0x000000ffff0d3224 */ /* 0x000fe200078e0038 */
[----:B------:R-:W-:Y:S01]  /*8930*/  LOP3.LUT R61, R60, 0x1f, RZ, 0xc0, !PT ;  /* 0x0000001f3c3d7812 */ /* 0x000fe200078ec0ff */
[----:B------:R-:W-:Y:S01]  /*8940*/  @P4 IMAD.MOV.U32 R13, RZ, RZ, R57 ;  /* 0x000000ffff0d4224 */ /* 0x000fe200078e0039 */
[----:B------:R-:W-:Y:S02]  /*8950*/  @P5 MOV R13, R58 ;  /* 0x0000003a000d5202 */ /* 0x000fe40000000f00 */
[----:B------:R-:W-:-:S05]  /*8960*/  SHF.L.W.U32.HI R62, R12, R61, R62 ;  /* 0x0000003d0c3e7219 */ /* 0x000fca0000010e3e */
[----:B------:R-:W-:-:S05]  /*8970*/  @P0 IMAD.MOV.U32 R13, RZ, RZ, R65 ;  /* 0x000000ffff0d0224 */ /* 0x000fca00078e0041 */
[----:B------:R-:W-:-:S07]  /*8980*/  SHF.L.W.U32.HI R12, R13, R61, R12 ;  /* 0x0000003d0d0c7219 */ /* 0x000fce0000010e0c */
.L_x_219:
[----:B------:R-:W-:Y:S05]  /*8990*/  BSYNC.RECONVERGENT B1 ;  /* 0x0000000000017941 */ /* 0x000fea0003800200 */
.L_x_218:
        /* <DEDUP_REMOVED lines=19> */
.L_x_215:
[----:B------:R-:W-:Y:S01]  /*8ad0*/  FMUL R62, RZ, R30 ;  /* 0x0000001eff3e7220 */ /* 0x000fe20000400000 */
[----:B------:R-:W-:-:S07]  /*8ae0*/  IMAD.MOV.U32 R65, RZ, RZ, RZ ;  /* 0x000000ffff417224 */ /* 0x000fce00078e00ff */
.L_x_214:
[----:B------:R-:W-:Y:S05]  /*8af0*/  BSYNC.RECONVERGENT B0 ;  /* 0x0000000000007941 */ /* 0x000fea0003800200 */
.L_x_213:
        /* <DEDUP_REMOVED lines=9> */
.L_x_221:
[----:B-1----:R-:W-:Y:S01]  /*8b90*/  FMUL.FTZ R67, R66, R13 ;  /* 0x0000000d42437220 */ /* 0x002fe20000410000 */
[----:B------:R-:W-:-:S03]  /*8ba0*/  FMUL.FTZ R12, R13, 0.5 ;  /* 0x3f0000000d0c7820 */ /* 0x000fc60000410000 */
[----:B------:R-:W-:-:S04]  /*8bb0*/  FFMA R66, -R67, R67, R66 ;  /* 0x0000004343427223 */ /* 0x000fc80000000142 */
[----:B------:R-:W-:-:S07]  /*8bc0*/  FFMA R67, R66, R12, R67 ;  /* 0x0000000c42437223 */ /* 0x000fce0000000043 */
.L_x_222:
[----:B------:R-:W-:Y:S05]  /*8bd0*/  BSYNC.RECONVERGENT B0 ;  /* 0x0000000000007941 */ /* 0x000fea0003800200 */
.L_x_220:
        /* <DEDUP_REMOVED lines=29> */
.L_x_224:
[----:B-1----:R-:W-:Y:S01]  /*8db0*/  FMUL.FTZ R67, R30, R61 ;  /* 0x0000003d1e437220 */ /* 0x002fe20000410000 */
[----:B------:R-:W-:-:S03]  /*8dc0*/  FMUL.FTZ R13, R61, 0.5 ;  /* 0x3f0000003d0d7820 */ /* 0x000fc60000410000 */
[----:B------:R-:W-:-:S04]  /*8dd0*/  FFMA R12, -R67, R67, R30 ;  /* 0x00000043430c7223 */ /* 0x000fc8000000011e */
[----:B------:R-:W-:-:S07]  /*8de0*/  FFMA R67, R12, R13, R67 ;  /* 0x0000000d0c437223 */ /* 0x000fce0000000043 */
.L_x_225:
[----:B------:R-:W-:Y:S05]  /*8df0*/  BSYNC.RECONVERGENT B0 ;  /* 0x0000000000007941 */ /* 0x000fea0003800200 */
.L_x_223:
        /* <DEDUP_REMOVED lines=27> */
.L_x_229:
[----:B-1----:R-:W-:Y:S01]  /*8fb0*/  FMUL.FTZ R67, R12, R13 ;  /* 0x0000000d0c437220 */ /* 0x002fe20000410000 */
[----:B------:R-:W-:-:S03]  /*8fc0*/  FMUL.FTZ R13, R13, 0.5 ;  /* 0x3f0000000d0d7820 */ /* 0x000fc60000410000 */
[----:B------:R-:W-:-:S04]  /*8fd0*/  FFMA R12, -R67, R67, R12 ;  /* 0x00000043430c7223 */ /* 0x000fc8000000010c */
[----:B------:R-:W-:-:S07]  /*8fe0*/  FFMA R67, R12, R13, R67 ;  /* 0x0000000d0c437223 */ /* 0x000fce0000000043 */
.L_x_230:
[----:B------:R-:W-:Y:S05]  /*8ff0*/  BSYNC.RECONVERGENT B1 ;  /* 0x0000000000017941 */ /* 0x000fea0003800200 */
.L_x_228:
[----:B------:R-:W-:-:S05]  /*9000*/  FADD R65, -R71, -R67 ;  /* 0x8000004347417221 */ /* 0x000fca0000000100 */
[----:B------:R-:W-:-:S04]  /*9010*/  FSETP.GEU.AND P0, PT, R65, 9.99999984306749440000e+16, PT ;  /* 0x5bb1a2bc4100780b */ /* 0x000fc80003f0e000 */
[----:B------:R-:W-:-:S04]  /*9020*/  FSETP.GT.AND P0, PT, -R71, R67, !P0 ;  /* 0x000000434700720b */ /* 0x000fc80004704100 */
[----:B------:R-:W-:Y:S02]  /*9030*/  FSEL R65, R65, 9.99999984306749440000e+16, P0 ;  /* 0x5bb1a2bc41417808 */ /* 0x000fe40000000000 */
[----:B------:R-:W-:-:S07]  /*9040*/  SEL R62, RZ, 0x1, !P0 ;  /* 0x00000001ff3e7807 */ /* 0x000fce0004000000 */
.L_x_227:
[----:B------:R-:W-:Y:S05]  /*9050*/  BSYNC.RECONVERGENT B0 ;  /* 0x0000000000007941 */ /* 0x000fea0003800200 */
.L_x_226:
        /* <DEDUP_REMOVED lines=16> */
.L_x_234:
[----:B------:R-:W-:Y:S01]  /*9160*/  FMUL.FTZ R67, R12, R13 ;  /* 0x0000000d0c437220 */ /* 0x000fe20000410000 */
[----:B------:R-:W-:-:S03]  /*9170*/  FMUL.FTZ R13, R13, 0.5 ;  /* 0x3f0000000d0d7820 */ /* 0x000fc60000410000 */
[----:B------:R-:W-:-:S04]  /*9180*/  FFMA R12, -R67, R67, R12 ;  /* 0x00000043430c7223 */ /* 0x000fc8000000010c */
[----:B------:R-:W-:-:S07]  /*9190*/  FFMA R67, R12, R13, R67 ;  /* 0x0000000d0c437223 */ /* 0x000fce0000000043 */
.L_x_235:
[----:B------:R-:W-:Y:S05]  /*91a0*/  BSYNC.RECONVERGENT B1 ;  /* 0x0000000000017941 */ /* 0x000fea0003800200 */
.L_x_233:
[----:B------:R-:W-:-:S05]  /*91b0*/  FADD R12, -R70, -R67 ;  /* 0x80000043460c7221 */ /* 0x000fca0000000100 */
[----:B------:R-:W-:-:S04]  /*91c0*/  FSETP.GEU.AND P0, PT, R12, R65, PT ;  /* 0x000000410c00720b */ /* 0x000fc80003f0e000 */
[----:B------:R-:W-:-:S04]  /*91d0*/  FSETP.GT.AND P0, PT, -R70, R67, !P0 ;  /* 0x000000434600720b */ /* 0x000fc80004704100 */
[----:B------:R-:W-:Y:S02]  /*91e0*/  FSEL R65, R12, R65, P0 ;  /* 0x000000410c417208 */ /* 0x000fe40000000000 */
[----:B------:R-:W-:-:S07]  /*91f0*/  SEL R62, R62, 0x1, !P0 ;  /* 0x000000013e3e7807 */ /* 0x000fce0004000000 */
.L_x_232:
[----:B------:R-:W-:Y:S05]  /*9200*/  BSYNC.RECONVERGENT B0 ;  /* 0x0000000000007941 */ /* 0x000fea0003800200 */
.L_x_231:
        /* <DEDUP_REMOVED lines=16> */
.L_x_239:
[----:B------:R-:W-:Y:S01]  /*9310*/  FMUL.FTZ R67, R12, R13 ;  /* 0x0000000d0c437220 */ /* 0x000fe20000410000 */
[----:B------:R-:W-:-:S03]  /*9320*/  FMUL.FTZ R13, R13, 0.5 ;  /* 0x3f0000000d0d7820 */ /* 0x000fc60000410000 */
[----:B------:R-:W-:-:S04]  /*9330*/  FFMA R12, -R67, R67, R12 ;  /* 0x00000043430c7223 */ /* 0x000fc8000000010c */
[----:B------:R-:W-:-:S07]  /*9340*/  FFMA R67, R12, R13, R67 ;  /* 0x0000000d0c437223 */ /* 0x000fce0000000043 */
.L_x_240:
[----:B------:R-:W-:Y:S05]  /*9350*/  BSYNC.RECONVERGENT B1 ;  /* 0x0000000000017941 */ /* 0x000fea0003800200 */
.L_x_238:
[----:B------:R-:W-:-:S05]  /*9360*/  FADD R12, -R71, -R67 ;  /* 0x80000043470c7221 */ /* 0x000fca0000000100 */
[----:B------:R-:W-:-:S04]  /*9370*/  FSETP.GEU.AND P0, PT, R12, R65, PT ;  /* 0x000000410c00720b */ /* 0x000fc80003f0e000 */
[----:B------:R-:W-:-:S04]  /*9380*/  FSETP.GT.AND P0, PT, -R71, R67, !P0 ;  /* 0x000000434700720b */ /* 0x000fc80004704100 */
[----:B------:R-:W-:Y:S02]  /*9390*/  FSEL R65, R12, R65, P0 ;  /* 0x000000410c417208 */ /* 0x000fe40000000000 */
[----:B------:R-:W-:-:S07]  /*93a0*/  SEL R62, R62, 0x1, !P0 ;  /* 0x000000013e3e7807 */ /* 0x000fce0004000000 */
.L_x_237:
[----:B------:R-:W-:Y:S05]  /*93b0*/  BSYNC.RECONVERGENT B0 ;  /* 0x0000000000007941 */ /* 0x000fea0003800200 */
.L_x_236:
        /* <DEDUP_REMOVED lines=21> */
.L_x_244:
[----:B------:R-:W-:Y:S05]  /*9510*/  BSYNC.RECONVERGENT B5 ;  /* 0x0000000000057941 */ /* 0x000fea0003800200 */
.L_x_243:
[C---:B------:R-:W-:Y:S02]  /*9520*/  FSETP.GT.AND P0, PT, R12.reuse, RZ, PT ;  /* 0x000000ff0c00720b */ /* 0x040fe40003f04000 */
[----:B------:R-:W-:-:S11]  /*9530*/  FSETP.GEU.AND P1, PT, R12, R65, PT ;  /* 0x000000410c00720b */ /* 0x000fd60003f2e000 */
[----:B------:R-:W-:-:S07]  /*9540*/  @P0 SEL R62, R62, 0x1, P1 ;  /* 0x000000013e3e0807 */ /* 0x000fce0000800000 */
.L_x_242:
[----:B------:R-:W-:Y:S05]  /*9550*/  BSYNC.RECONVERGENT B4 ;  /* 0x0000000000047941 */ /* 0x000fea0003800200 */
.L_x_241:
        /* <DEDUP_REMOVED lines=40> */
.L_x_249:
        /* <DEDUP_REMOVED lines=23> */
.L_x_248:
        /* <DEDUP_REMOVED lines=43> */
.L_x_251:
[----:B------:R-:W-:Y:S05]  /*9c00*/  BSYNC.RECONVERGENT B1 ;  /* 0x0000000000017941 */ /* 0x000fea0003800200 */
.L_x_250:
        /* <DEDUP_REMOVED lines=19> */
.L_x_247:
[----:B------:R-:W-:Y:S01]  /*9d40*/  FMUL R12, RZ, R30 ;  /* 0x0000001eff0c7220 */ /* 0x000fe20000400000 */
[----:B------:R-:W-:-:S07]  /*9d50*/  IMAD.MOV.U32 R67, RZ, RZ, RZ ;  /* 0x000000ffff437224 */ /* 0x000fce00078e00ff */
.L_x_246:
[----:B------:R-:W-:Y:S05]  /*9d60*/  BSYNC.RECONVERGENT B0 ;  /* 0x0000000000007941 */ /* 0x000fea0003800200 */
.L_x_245:
        /* <DEDUP_REMOVED lines=28> */
.L_x_256:
        /* <DEDUP_REMOVED lines=23> */
.L_x_255:
        /* <DEDUP_REMOVED lines=41> */
.L_x_258:
[----:B------:R-:W-:Y:S05]  /*a330*/  BSYNC.RECONVERGENT B1 ;  /* 0x0000000000017941 */ /* 0x000fea0003800200 */
.L_x_257:
        /* <DEDUP_REMOVED lines=19> */
.L_x_254:
[----:B------:R-:W-:Y:S01]  /*a470*/  FMUL R62, RZ, R30 ;  /* 0x0000001eff3e7220 */ /* 0x000fe20000400000 */
[----:B------:R-:W-:-:S07]  /*a480*/  IMAD.MOV.U32 R65, RZ, RZ, RZ ;  /* 0x000000ffff417224 */ /* 0x000fce00078e00ff */
.L_x_253:
[----:B------:R-:W-:Y:S05]  /*a490*/  BSYNC.RECONVERGENT B0 ;  /* 0x0000000000007941 */ /* 0x000fea0003800200 */
.L_x_252:
        /* <DEDUP_REMOVED lines=9> */
.L_x_260:
[----:B------:R-:W-:Y:S01]  /*a530*/  FMUL.FTZ R67, R66, R13 ;  /* 0x0000000d42437220 */ /* 0x000fe20000410000 */
[----:B------:R-:W-:-:S03]  /*a540*/  FMUL.FTZ R12, R13, 0.5 ;  /* 0x3f0000000d0c7820 */ /* 0x000fc60000410000 */
[----:B------:R-:W-:-:S04]  /*a550*/  FFMA R66, -R67, R67, R66 ;  /* 0x0000004343427223 */ /* 0x000fc80000000142 */
[----:B------:R-:W-:-:S07]  /*a560*/  FFMA R67, R66, R12, R67 ;  /* 0x0000000c42437223 */ /* 0x000fce0000000043 */
.L_x_261:
[----:B------:R-:W-:Y:S05]  /*a570*/  BSYNC.RECONVERGENT B0 ;  /* 0x0000000000007941 */ /* 0x000fea0003800200 */
.L_x_259:
        /* <DEDUP_REMOVED lines=29> */
.L_x_263:
[----:B-1----:R-:W-:Y:S01]  /*a750*/  FMUL.FTZ R67, R30, R61 ;  /* 0x0000003d1e437220 */ /* 0x002fe20000410000 */
[----:B------:R-:W-:-:S03]  /*a760*/  FMUL.FTZ R13, R61, 0.5 ;  /* 0x3f0000003d0d7820 */ /* 0x000fc60000410000 */
[----:B------:R-:W-:-:S04]  /*a770*/  FFMA R12, -R67, R67, R30 ;  /* 0x00000043430c7223 */ /* 0x000fc8000000011e */
[----:B------:R-:W-:-:S07]  /*a780*/  FFMA R67, R12, R13, R67 ;  /* 0x0000000d0c437223 */ /* 0x000fce0000000043 */
.L_x_264:
[----:B------:R-:W-:Y:S05]  /*a790*/  BSYNC.RECONVERGENT B0 ;  /* 0x0000000000007941 */ /* 0x000fea0003800200 */
.L_x_262:
        /* <DEDUP_REMOVED lines=27> */
.L_x_268:
[----:B------:R-:W-:Y:S01]  /*a950*/  FMUL.FTZ R67, R12, R13 ;  /* 0x0000000d0c437220 */ /* 0x000fe20000410000 */
[----:B------:R-:W-:-:S03]  /*a960*/  FMUL.FTZ R13, R13, 0.5 ;  /* 0x3f0000000d0d7820 */ /* 0x000fc60000410000 */
[----:B------:R-:W-:-:S04]  /*a970*/  FFMA R12, -R67, R67, R12 ;  /* 0x00000043430c7223 */ /* 0x000fc8000000010c */
[----:B------:R-:W-:-:S07]  /*a980*/  FFMA R67, R12, R13, R67 ;  /* 0x0000000d0c437223 */ /* 0x000fce0000000043 */
.L_x_269:
[----:B------:R-:W-:Y:S05]  /*a990*/  BSYNC.RECONVERGENT B1 ;  /* 0x0000000000017941 */ /* 0x000fea0003800200 */
.L_x_267:
[----:B------:R-:W-:-:S05]  /*a9a0*/  FADD R65, -R71, -R67 ;  /* 0x8000004347417221 */ /* 0x000fca0000000100 */
[----:B------:R-:W-:-:S04]  /*a9b0*/  FSETP.GEU.AND P0, PT, R65, 9.99999984306749440000e+16, PT ;  /* 0x5bb1a2bc4100780b */ /* 0x000fc80003f0e000 */
[----:B------:R-:W-:-:S04]  /*a9c0*/  FSETP.GT.AND P0, PT, -R71, R67, !P0 ;  /* 0x000000434700720b */ /* 0x000fc80004704100 */
[----:B------:R-:W-:Y:S02]  /*a9d0*/  FSEL R65, R65, 9.99999984306749440000e+16, P0 ;  /* 0x5bb1a2bc41417808 */ /* 0x000fe40000000000 */
[----:B------:R-:W-:-:S07]  /*a9e0*/  SEL R62, RZ, 0x1, !P0 ;  /* 0x00000001ff3e7807 */ /* 0x000fce0004000000 */
.L_x_266:
[----:B------:R-:W-:Y:S05]  /*a9f0*/  BSYNC.RECONVERGENT B0 ;  /* 0x0000000000007941 */ /* 0x000fea0003800200 */
.L_x_265:
        /* <DEDUP_REMOVED lines=16> */
.L_x_273:
[----:B------:R-:W-:Y:S01]  /*ab00*/  FMUL.FTZ R67, R12, R13 ;  /* 0x0000000d0c437220 */ /* 0x000fe20000410000 */
[----:B------:R-:W-:-:S03]  /*ab10*/  FMUL.FTZ R13, R13, 0.5 ;  /* 0x3f0000000d0d7820 */ /* 0x000fc60000410000 */
[----:B------:R-:W-:-:S04]  /*ab20*/  FFMA R12, -R67, R67, R12 ;  /* 0x00000043430c7223 */ /* 0x000fc8000000010c */
[----:B------:R-:W-:-:S07]  /*ab30*/  FFMA R67, R12, R13, R67 ;  /* 0x0000000d0c437223 */ /* 0x000fce0000000043 */
.L_x_274:
[----:B------:R-:W-:Y:S05]  /*ab40*/  BSYNC.RECONVERGENT B1 ;  /* 0x0000000000017941 */ /* 0x000fea0003800200 */
.L_x_272:
[----:B------:R-:W-:-:S05]  /*ab50*/  FADD R12, -R70, -R67 ;  /* 0x80000043460c7221 */ /* 0x000fca0000000100 */
[----:B------:R-:W-:-:S04]  /*ab60*/  FSETP.GEU.AND P0, PT, R12, R65, PT ;  /* 0x000000410c00720b */ /* 0x000fc80003f0e000 */
[----:B------:R-:W-:-:S04]  /*ab70*/  FSETP.GT.AND P0, PT, -R70, R67, !P0 ;  /* 0x000000434600720b */ /* 0x000fc80004704100 */
[----:B------:R-:W-:Y:S02]  /*ab80*/  FSEL R65, R12, R65, P0 ;  /* 0x000000410c417208 */ /* 0x000fe40000000000 */
[----:B------:R-:W-:-:S07]  /*ab90*/  SEL R62, R62, 0x1, !P0 ;  /* 0x000000013e3e7807 */ /* 0x000fce0004000000 */
.L_x_271:
[----:B------:R-:W-:Y:S05]  /*aba0*/  BSYNC.RECONVERGENT B0 ;  /* 0x0000000000007941 */ /* 0x000fea0003800200 */
.L_x_270:
        /* <DEDUP_REMOVED lines=16> */
.L_x_278:
[----:B-1----:R-:W-:Y:S01]  /*acb0*/  FMUL.FTZ R67, R12, R13 ;  /* 0x0000000d0c437220 */ /* 0x002fe20000410000 */
[----:B------:R-:W-:-:S03]  /*acc0*/  FMUL.FTZ R13, R13, 0.5 ;  /* 0x3f0000000d0d7820 */ /* 0x000fc60000410000 */
[----:B------:R-:W-:-:S04]  /*acd0*/  FFMA R12, -R67, R67, R12 ;  /* 0x00000043430c7223 */ /* 0x000fc8000000010c */
[----:B------:R-:W-:-:S07]  /*ace0*/  FFMA R67, R12, R13, R67 ;  /* 0x0000000d0c437223 */ /* 0x000fce0000000043 */
.L_x_279:
[----:B------:R-:W-:Y:S05]  /*acf0*/  BSYNC.RECONVERGENT B1 ;  /* 0x0000000000017941 */ /* 0x000fea0003800200 */
.L_x_277:
[----:B------:R-:W-:-:S05]  /*ad00*/  FADD R12, -R71, -R67 ;  /* 0x80000043470c7221 */ /* 0x000fca0000000100 */
[----:B------:R-:W-:-:S04]  /*ad10*/  FSETP.GEU.AND P0, PT, R12, R65, PT ;  /* 0x000000410c00720b */ /* 0x000fc80003f0e000 */
[----:B------:R-:W-:-:S04]  /*ad20*/  FSETP.GT.AND P0, PT, -R71, R67, !P0 ;  /* 0x000000434700720b */ /* 0x000fc80004704100 */
[----:B------:R-:W-:Y:S02]  /*ad30*/  FSEL R65, R12, R65, P0 ;  /* 0x000000410c417208 */ /* 0x000fe40000000000 */
[----:B------:R-:W-:-:S07]  /*ad40*/  SEL R62, R62, 0x1, !P0 ;  /* 0x000000013e3e7807 */ /* 0x000fce0004000000 */
.L_x_276:
[----:B------:R-:W-:Y:S05]  /*ad50*/  BSYNC.RECONVERGENT B0 ;  /* 0x0000000000007941 */ /* 0x000fea0003800200 */
.L_x_275:
        /* <DEDUP_REMOVED lines=21> */
.L_x_283:
[----:B------:R-:W-:Y:S05]  /*aeb0*/  BSYNC.RECONVERGENT B5 ;  /* 0x0000000000057941 */ /* 0x000fea0003800200 */
.L_x_282:
[C---:B------:R-:W-:Y:S02]  /*aec0*/  FSETP.GT.AND P0, PT, R12.reuse, RZ, PT ;  /* 0x000000ff0c00720b */ /* 0x040fe40003f04000 */
[----:B------:R-:W-:-:S11]  /*aed0*/  FSETP.GEU.AND P1, PT, R12, R65, PT ;  /* 0x000000410c00720b */ /* 0x000fd60003f2e000 */
[----:B------:R-:W-:-:S07]  /*aee0*/  @P0 SEL R62, R62, 0x1, P1 ;  /* 0x000000013e3e0807 */ /* 0x000fce0000800000 */
.L_x_281:
[----:B------:R-:W-:Y:S05]  /*aef0*/  BSYNC.RECONVERGENT B4 ;  /* 0x0000000000047941 */ /* 0x000fea0003800200 */
.L_x_280:
[----:B------:R-:W-:Y:S01]  /*af00*/  SHF.R.U32.HI R13, RZ, 0x6, R64 ;  /* 0x00000006ff0d7819 */ /* 0x000fe20000011640 */
[----:B------:R-:W-:Y:S01]  /*af10*/  BSSY.RECONVERGENT B0, `(.L_x_284) ;  /* 0x0000080000007945 */ /* 0x000fe20003800200 */
[----:B------:R-:W-:Y:S02]  /*af20*/  ISETP.NE.AND P0, PT, R62, RZ, PT ;  /* 0x000000ff3e00720c */ /* 0x000fe40003f05270 */
[----:B------:R-:W-:-:S04]  /*af30*/  LOP3.LUT R13, R13, R64, RZ, 0x3c, !PT ;  /* 0x000000400d0d7212 */ /* 0x000fc800078e3cff */
[----:B------:R-:W-:-:S04]  /*af40*/  SHF.L.U32 R12, R13, 0x11, RZ ;  /* 0x000000110d0c7819 */ /* 0x000fc800000006ff */
[----:B------:R-:W-:-:S03]  /*af50*/  LOP3.LUT R12, R12, R13, RZ, 0x3c, !PT ;  /* 0x0000000d0c0c7212 */ /* 0x000fc600078e3cff */
[----:B------:R-:W-:Y:S01]  /*af60*/  @P0 FADD R63, R63, 1 ;  /* 0x3f8000003f3f0421 */ /* 0x000fe20000000000 */
[----:B------:R-:W-:-:S03]  /*af70*/  SHF.R.U32.HI R13, RZ, 0x9, R12 ;  /* 0x00000009ff0d7819 */ /* 0x000fc6000001160c */
[----:B------:R-:W-:Y:S01]  /*af80*/  IMAD.MOV.U32 R62, RZ, RZ, R63 ;  /* 0x000000ffff3e7224 */ /* 0x000fe200078e003f */
        /* <DEDUP_REMOVED lines=32> */
.L_x_288:
[----:B------:R-:W0:Y:S02]  /*b190*/  LDC.64 R12, c[0x4][RZ] ;  /* 0x01000000ff0c7b82 */ /* 0x000e240000000a00 */
[----:B0-----:R-:W-:-:S05]  /*b1a0*/  IMAD.WIDE.U32 R60, R69, 0x4, R12 ;  /* 0x00000004453c7825 */ /* 0x001fca00078e000c */
[----:B------:R-:W2:Y:S01]  /*b1b0*/  LDG.E.CONSTANT R12, desc[UR6][R60.64] ;  /* 0x000000063c0c7981 */ /* 0x000ea2000c1e9900 */
[C---:B------:R-:W-:Y:S01]  /*b1c0*/  SHF.L.U32 R68, R69.reuse, 0x2, RZ ;  /* 0x0000000245447819 */ /* 0x040fe200000006ff */
[----:B------:R-:W-:-:S03]  /*b1d0*/  VIADD R69, R69, 0x1 ;  /* 0x0000000145457836 */ /* 0x000fc60000000000 */
[C---:B------:R-:W-:Y:S02]  /*b1e0*/  ISETP.EQ.AND P0, PT, R68.reuse, 0x4, PT ;  /* 0x000000044400780c */ /* 0x040fe40003f02270 */
[C---:B------:R-:W-:Y:S02]  /*b1f0*/  ISETP.EQ.AND P4, PT, R68.reuse, RZ, PT ;  /* 0x000000ff4400720c */ /* 0x040fe40003f82270 */
[C---:B------:R-:W-:Y:S02]  /*b200*/  ISETP.EQ.AND P2, PT, R68.reuse, 0xc, PT ;  /* 0x0000000c4400780c */ /* 0x040fe40003f42270 */
[----:B------:R-:W-:Y:S01]  /*b210*/  ISETP.EQ.AND P3, PT, R68, 0x10, PT ;  /* 0x000000104400780c */ /* 0x000fe20003f62270 */
[----:B--2---:R-:W-:-:S03]  /*b220*/  IMAD.WIDE.U32 R12, R12, R73, RZ ;  /* 0x000000490c0c7225 */ /* 0x004fc600078e00ff */
[----:B------:R-:W-:-:S04]  /*b230*/  IADD3 R12, P1, PT, R12, R67, RZ ;  /* 0x000000430c0c7210 */ /* 0x000fc80007f3e0ff */
[----:B------:R-:W-:Y:S01]  /*b240*/  @P0 MOV R54, R12 ;  /* 0x0000000c00360202 */ /* 0x000fe20000000f00 */
[----:B------:R-:W-:Y:S01]  /*b250*/  IMAD.X R67, R13, 0x1, R71, P1 ;  /* 0x000000010d437824 */ /* 0x000fe200008e0647 */
[----:B------:R-:W-:-:S03]  /*b260*/  ISETP.NE.AND P0, PT, R69, 0x6, PT ;  /* 0x000000064500780c */ /* 0x000fc60003f05270 */
[----:B------:R-:W-:Y:S01]  /*b270*/  @P3 IMAD.MOV.U32 R57, RZ, RZ, R12 ;  /* 0x000000ffff393224 */ /* 0x000fe200078e000c */
[-C--:B------:R-:W-:Y:S02]  /*b280*/  @P4 MOV R53, R12.reuse ;  /* 0x0000000c00354202 */ /* 0x080fe40000000f00 */
[C---:B------:R-:W-:Y:S02]  /*b290*/  ISETP.EQ.AND P1, PT, R68.reuse, 0x8, PT ;  /* 0x000000084400780c */ /* 0x040fe40003f22270 */
[----:B------:R-:W-:Y:S02]  /*b2a0*/  ISETP.EQ.AND P4, PT, R68, 0x14, PT ;  /* 0x000000144400780c */ /* 0x000fe40003f82270 */
[----:B------:R-:W-:-:S09]  /*b2b0*/  @P2 MOV R56, R12 ;  /* 0x0000000c00382202 */ /* 0x000fd20000000f00 */
[----:B------:R-:W-:Y:S02]  /*b2c0*/  @P1 IMAD.MOV.U32 R55, RZ, RZ, R12 ;  /* 0x000000ffff371224 */ /* 0x000fe400078e000c */
[----:B------:R-:W-:Y:S01]  /*b2d0*/  @P4 MOV R58, R12 ;  /* 0x0000000c003a4202 */ /* 0x000fe20000000f00 */
[----:B------:R-:W-:Y:S06]  /*b2e0*/  @P0 BRA `(.L_x_288) ;  /* 0xfffffffc00a80947 */ /* 0x000fec000383ffff */
[----:B------:R-:W-:Y:S05]  /*b2f0*/  BSYNC.RECONVERGENT B1 ;  /* 0x0000000000017941 */ /* 0x000fea0003800200 */
.L_x_287:
        /* <DEDUP_REMOVED lines=14> */
[----:B------:R-:W-:Y:S01]  /*b3e0*/  @P1 IMAD.MOV.U32 R68, RZ, RZ, R54 ;  /* 0x000000ffff441224 */ /* 0x000fe200078e0036 */
[----:B------:R-:W-:Y:S01]  /*b3f0*/  @P1 MOV R13, R53 ;  /* 0x00000035000d1202 */ /* 0x000fe20000000f00 */
[----:B------:R-:W-:Y:S01]  /*b400*/  @P4 IMAD.MOV.U32 R68, RZ, RZ, R55 ;  /* 0x000000ffff444224 */ /* 0x000fe200078e0037 */
[----:B------:R-:W-:Y:S01]  /*b410*/  ISETP.EQ.AND P1, PT, R61, -0x4, PT ;  /* 0xfffffffc3d00780c */ /* 0x000fe20003f22270 */
[----:B------:R-:W-:Y:S01]  /*b420*/  @P3 IMAD.MOV.U32 R68, RZ, RZ, R56 ;  /* 0x000000ffff443224 */ /* 0x000fe200078e0038 */
[----:B------:R-:W-:Y:S01]  /*b430*/  @P4 MOV R13, R54 ;  /* 0x00000036000d4202 */ /* 0x000fe20000000f00 */
[----:B------:R-:W-:Y:S01]  /*b440*/  @P2 IMAD.MOV.U32 R68, RZ, RZ, R57 ;  /* 0x000000ffff442224 */ /* 0x000fe200078e0039 */
[----:B------:R-:W-:Y:S02]  /*b450*/  @P3 MOV R13, R55 ;  /* 0x00000037000d3202 */ /* 0x000fe40000000f00 */
[----:B------:R-:W-:-:S02]  /*b460*/  @P2 MOV R13, R56 ;  /* 0x00000038000d2202 */ /* 0x000fc40000000f00 */
[----:B------:R-:W-:-:S05]  /*b470*/  P2R R60, PR, RZ, 0x40 ;  /* 0x00000040ff3c7803 */ /* 0x000fca0000000000 */
[----:B------:R-:W-:Y:S01]  /*b480*/  @P1 MOV R13, R57 ;  /* 0x00000039000d1202 */ /* 0x000fe20000000f00 */
[----:B------:R-:W-:Y:S01]  /*b490*/  @P1 IMAD.MOV.U32 R68, RZ, RZ, R58 ;  /* 0x000000ffff441224 */ /* 0x000fe200078e003a */
[----:B------:R-:W-:Y:S01]  /*b4a0*/  @P0 MOV R13, R58 ;  /* 0x0000003a000d0202 */ /* 0x000fe20000000f00 */
[----:B------:R-:W-:Y:S01]  /*b4b0*/  @P0 IMAD.MOV.U32 R68, RZ, RZ, R67 ;  /* 0x000000ffff440224 */ /* 0x000fe200078e0043 */
[----:B------:R-:W-:Y:S02]  /*b4c0*/  @P6 MOV R13, R67 ;  /* 0x00000043000d6202 */ /* 0x000fe40000000f00 */
[----:B------:R-:W-:-:S13]  /*b4d0*/  LOP3.LUT P6, RZ, R12, 0x1f, RZ, 0xc0, !PT ;  /* 0x0000001f0cff7812 */ /* 0x000fda00078cc0ff */
[----:B------:R-:W-:Y:S05]  /*b4e0*/  @!P6 BRA `(.L_x_290) ;  /* 0x000000000030e947 */ /* 0x000fea0003800000 */
[----:B------:R-:W-:Y:S01]  /*b4f0*/  @P4 IMAD.MOV.U32 R60, RZ, RZ, R53 ;  /* 0x000000ffff3c4224 */ /* 0x000fe200078e0035 */
[----:B------:R-:W-:Y:S01]  /*b500*/  @P3 MOV R60, R54 ;  /* 0x00000036003c3202 */ /* 0x000fe20000000f00 */
[----:B------:R-:W-:Y:S01]  /*b510*/  @P2 IMAD.MOV.U32 R60, RZ, RZ, R55 ;  /* 0x000000ffff3c2224 */ /* 0x000fe200078e0037 */
[C---:B------:R-:W-:Y:S02]  /*b520*/  ISETP.EQ.AND P6, PT, R61.reuse, 0x4, PT ;  /* 0x000000043d00780c */ /* 0x040fe40003fc2270 */
[----:B------:R-:W-:Y:S02]  /*b530*/  ISETP.EQ.AND P2, PT, R61, 0x8, PT ;  /* 0x000000083d00780c */ /* 0x000fe40003f42270 */
[----:B------:R-:W-:Y:S01]  /*b540*/  @P1 MOV R60, R56 ;  /* 0x00000038003c1202 */ /* 0x000fe20000000f00 */
[----:B------:R-:W-:Y:S01]  /*b550*/  @P0 IMAD.MOV.U32 R60, RZ, RZ, R57 ;  /* 0x000000ffff3c0224 */ /* 0x000fe200078e0039 */
[----:B------:R-:W-:-:S04]  /*b560*/  LOP3.LUT R12, R12, 0x1f, RZ, 0xc0, !PT ;  /* 0x0000001f0c0c7812 */ /* 0x000fc800078ec0ff */
[----:B------:R-:W-:-:S03]  /*b570*/  SHF.L.W.U32.HI R68, R13, R12, R68 ;  /* 0x0000000c0d447219 */ /* 0x000fc60000010e44 */
[----:B------:R-:W-:Y:S02]  /*b580*/  @P6 MOV R60, R58 ;  /* 0x0000003a003c6202 */ /* 0x000fe40000000f00 */
[----:B------:R-:W-:-:S05]  /*b590*/  @P2 IMAD.MOV.U32 R60, RZ, RZ, R67 ;  /* 0x000000ffff3c2224 */ /* 0x000fca00078e0043 */
[----:B------:R-:W-:-:S07]  /*b5a0*/  SHF.L.W.U32.HI R13, R60, R12, R13 ;  /* 0x0000000c3c0d7219 */ /* 0x000fce0000010e0d */
.L_x_290:
[----:B------:R-:W-:Y:S05]  /*b5b0*/  BSYNC.RECONVERGENT B1 ;  /* 0x0000000000017941 */ /* 0x000fea0003800200 */
.L_x_289:
[C-C-:B------:R-:W-:Y:S01]  /*b5c0*/  SHF.L.W.U32.HI R69, R13.reuse, 0x2, R68.reuse ;  /* 0x000000020d457819 */ /* 0x140fe20000010e44 */
[----:B------:R-:W-:Y:S01]  /*b5d0*/  UMOV UR10, 0x54442d19 ;  /* 0x54442d19000a7882 */ /* 0x000fe20000000000 */
[----:B------:R-:W-:Y:S01]  /*b5e0*/  SHF.L.U32 R13, R13, 0x2, RZ ;  /* 0x000000020d0d7819 */ /* 0x000fe200000006ff */
        /* <DEDUP_REMOVED lines=16> */
.L_x_286:
[----:B------:R-:W-:Y:S01]  /*b6f0*/  FMUL R12, RZ, R30 ;  /* 0x0000001eff0c7220 */ /* 0x000fe20000400000 */
[----:B------:R-:W-:-:S07]  /*b700*/  IMAD.MOV.U32 R67, RZ, RZ, RZ ;  /* 0x000000ffff437224 */ /* 0x000fce00078e00ff */
.L_x_285:
[----:B------:R-:W-:Y:S05]  /*b710*/  BSYNC.RECONVERGENT B0 ;  /* 0x0000000000007941 */ /* 0x000fea0003800200 */
.L_x_284:
[----:B------:R-:W-:Y:S02]  /*b720*/  HFMA2 R60, -RZ, RZ, 0.487060546875, -0.0625 ;  /* 0x37cbac00ff3c7431 */ /* 0x000fe400000001ff */
[----:B------:R-:W-:Y:S01]  /*b730*/  FMUL R13, R12, R12 ;  /* 0x0000000c0c0d7220 */ /* 0x000fe20000400000 */
[----:B------:R-:W-:Y:S01]  /*b740*/  LOP3.LUT R61, R67, 0x1, RZ, 0xc0, !PT ;  /* 0x00000001433d7812 */ /* 0x000fe200078ec0ff */
[----:B------:R-:W-:Y:S01]  /*b750*/  IMAD.MOV.U32 R70, RZ, RZ, 0x3c0885e4 ;  /* 0x3c0885e4ff467424 */ /* 0x000fe200078e00ff */
[----:B------:R-:W-:Y:S02]  /*b760*/  BSSY.RECONVERGENT B0, `(.L_x_291) ;  /* 0x000006e000007945 */ /* 0x000fe40003800200 */
[----:B------:R-:W-:Y:S02]  /*b770*/  ISETP.NE.U32.AND P0, PT, R61, 0x1, PT ;  /* 0x000000013d00780c */ /* 0x000fe40003f05070 */
[----:B------:R-:W-:Y:S01]  /*b780*/  IADD3 R61, PT, PT, R67, 0x1, RZ ;  /* 0x00000001433d7810 */ /* 0x000fe20007ffe0ff */
[----:B------:R-:W-:-:S02]  /*b790*/  IMAD.MOV.U32 R67, RZ, RZ, 0x3e2aaaa8 ;  /* 0x3e2aaaa8ff437424 */ /* 0x000fc400078e00ff */
[----:B------:R-:W-:Y:S01]  /*b7a0*/  FFMA R60, R13, R60, -0.0013887860113754868507 ;  /* 0xbab607ed0d3c7423 */ /* 0x000fe2000000003c */
[----:B------:R-:W-:Y:S02]  /*b7b0*/  FSEL R70, R70, 0.041666727513074874878, !P0 ;  /* 0x3d2aaabb46467808 */ /* 0x000fe40004000000 */
[----:B------:R-:W-:Y:S02]  /*b7c0*/  LOP3.LUT P1, RZ, R61, 0x2, RZ, 0xc0, !PT ;  /* 0x000000023dff7812 */ /* 0x000fe4000782c0ff */
[----:B------:R-:W-:Y:S02]  /*b7d0*/  FSEL R60, R60, -0.00019574658654164522886, P0 ;  /* 0xb94d41533c3c7808 */ /* 0x000fe40000000000 */
[----:B------:R-:W-:Y:S02]  /*b7e0*/  FSEL R68, R12, 1, !P0 ;  /* 0x3f8000000c447808 */ /* 0x000fe40004000000 */
[----:B------:R-:W-:Y:S01]  /*b7f0*/  FSEL R67, -R67, -0.4999999701976776123, !P0 ;  /* 0xbeffffff43437808 */ /* 0x000fe20004000100 */
[----:B------:R-:W-:-:S02]  /*b800*/  FFMA R60, R13, R60, R70 ;  /* 0x0000003c0d3c7223 */ /* 0x000fc40000000046 */
        /* <DEDUP_REMOVED lines=13> */
.L_x_295:
[----:B------:R-:W0:Y:S02]  /*b8e0*/  LDC.64 R12, c[0x4][RZ] ;  /* 0x01000000ff0c7b82 */ /* 0x000e240000000a00 */
[----:B0-----:R-:W-:-:S05]  /*b8f0*/  IMAD.WIDE.U32 R60, R65, 0x4, R12 ;  /* 0x00000004413c7825 */ /* 0x001fca00078e000c */
[----:B------:R-:W2:Y:S01]  /*b900*/  LDG.E.CONSTANT R12, desc[UR6][R60.64] ;  /* 0x000000063c0c7981 */ /* 0x000ea2000c1e9900 */
[C---:B------:R-:W-:Y:S02]  /*b910*/  SHF.L.U32 R67, R65.reuse, 0x2, RZ ;  /* 0x0000000241437819 */ /* 0x040fe400000006ff */
[----:B------:R-:W-:Y:S02]  /*b920*/  IADD3 R65, PT, PT, R65, 0x1, RZ ;  /* 0x0000000141417810 */ /* 0x000fe40007ffe0ff */
[C---:B------:R-:W-:Y:S02]  /*b930*/  ISETP.EQ.AND P5, PT, R67.reuse, RZ, PT ;  /* 0x000000ff4300720c */ /* 0x040fe40003fa2270 */
[C---:B------:R-:W-:Y:S02]  /*b940*/  ISETP.EQ.AND P4, PT, R67.reuse, 0x4, PT ;  /* 0x000000044300780c */ /* 0x040fe40003f82270 */
[C---:B------:R-:W-:Y:S02]  /*b950*/  ISETP.EQ.AND P3, PT, R67.reuse, 0x8, PT ;  /* 0x000000084300780c */ /* 0x040fe40003f62270 */
[----:B------:R-:W-:-:S02]  /*b960*/  ISETP.EQ.AND P2, PT, R67, 0xc, PT ;  /* 0x0000000c4300780c */ /* 0x000fc40003f42270 */
[----:B------:R-:W-:Y:S01]  /*b970*/  ISETP.EQ.AND P1, PT, R67, 0x10, PT ;  /* 0x000000104300780c */ /* 0x000fe20003f22270 */
[----:B--2---:R-:W-:-:S03]  /*b980*/  IMAD.WIDE.U32 R12, R12, R71, RZ ;  /* 0x000000470c0c7225 */ /* 0x004fc600078e00ff */
[----:B------:R-:W-:-:S04]  /*b990*/  IADD3 R12, P0, PT, R12, R63, RZ ;  /* 0x0000003f0c0c7210 */ /* 0x000fc80007f1e0ff */
[-C--:B------:R-:W-:Y:S01]  /*b9a0*/  @P4 MOV R54, R12.reuse ;  /* 0x0000000c00364202 */ /* 0x080fe20000000f00 */
[--C-:B------:R-:W-:Y:S01]  /*b9b0*/  @P5 IMAD.MOV.U32 R53, RZ, RZ, R12.reuse ;  /* 0x000000ffff355224 */ /* 0x100fe200078e000c */
[----:B------:R-:W-:Y:S01]  /*b9c0*/  ISETP.NE.AND P5, PT, R65, 0x6, PT ;  /* 0x000000064100780c */ /* 0x000fe20003fa5270 */
[----:B------:R-:W-:Y:S01]  /*b9d0*/  IMAD.X R63, R13, 0x1, R69, P0 ;  /* 0x000000010d3f7824 */ /* 0x000fe200000e0645 */
[----:B------:R-:W-:Y:S01]  /*b9e0*/  ISETP.EQ.AND P0, PT, R67, 0x14, PT ;  /* 0x000000144300780c */ /* 0x000fe20003f02270 */
[--C-:B------:R-:W-:Y:S01]  /*b9f0*/  @P3 IMAD.MOV.U32 R55, RZ, RZ, R12.reuse ;  /* 0x000000ffff373224 */ /* 0x100fe200078e000c */
[----:B------:R-:W-:Y:S01]  /*ba00*/  @P2 MOV R56, R12 ;  /* 0x0000000c00382202 */ /* 0x000fe20000000f00 */
[----:B------:R-:W-:-:S10]  /*ba10*/  @P1 IMAD.MOV.U32 R57, RZ, RZ, R12 ;  /* 0x000000ffff391224 */ /* 0x000fd400078e000c */
[----:B------:R-:W-:Y:S01]  /*ba20*/  @P0 MOV R58, R12 ;  /* 0x0000000c003a0202 */ /* 0x000fe20000000f00 */
[----:B------:R-:W-:Y:S06]  /*ba30*/  @P5 BRA `(.L_x_295) ;  /* 0xfffffffc00a85947 */ /* 0x000fec000383ffff */
[----:B------:R-:W-:Y:S05]  /*ba40*/  BSYNC.RECONVERGENT B1 ;  /* 0x0000000000017941 */ /* 0x000fea0003800200 */
.L_x_294:
        /* <DEDUP_REMOVED lines=15> */
[----:B------:R-:W-:Y:S01]  /*bb40*/  @P4 IMAD.MOV.U32 R65, RZ, RZ, R54 ;  /* 0x000000ffff414224 */ /* 0x000fe200078e0036 */
[----:B------:R-:W-:Y:S01]  /*bb50*/  @P4 MOV R12, R53 ;  /* 0x00000035000c4202 */ /* 0x000fe20000000f00 */
[----:B------:R-:W-:Y:S01]  /*bb60*/  @P0 IMAD.MOV.U32 R65, RZ, RZ, R55 ;  /* 0x000000ffff410224 */ /* 0x000fe200078e0037 */
[----:B------:R-:W-:Y:S01]  /*bb70*/  ISETP.EQ.AND P4, PT, R61, RZ, PT ;  /* 0x000000ff3d00720c */ /* 0x000fe20003f82270 */
[----:B------:R-:W-:Y:S01]  /*bb80*/  @P1 IMAD.MOV.U32 R65, RZ, RZ, R56 ;  /* 0x000000ffff411224 */ /* 0x000fe200078e0038 */
[----:B------:R-:W-:Y:S01]  /*bb90*/  @P0 MOV R12, R54 ;  /* 0x00000036000c0202 */ /* 0x000fe20000000f00 */
[----:B------:R-:W-:Y:S01]  /*bba0*/  @P2 IMAD.MOV.U32 R65, RZ, RZ, R57 ;  /* 0x000000ffff412224 */ /* 0x000fe200078e0039 */
[----:B------:R-:W-:Y:S02]  /*bbb0*/  @P1 MOV R12, R55 ;  /* 0x00000037000c1202 */ /* 0x000fe40000000f00 */
[----:B------:R-:W-:-:S03]  /*bbc0*/  @P2 MOV R12, R56 ;  /* 0x00000038000c2202 */ /* 0x000fc60000000f00 */
[----:B------:R-:W-:Y:S01]  /*bbd0*/  @P3 MOV R12, R57 ;  /* 0x00000039000c3202 */ /* 0x000fe20000000f00 */
[----:B------:R-:W-:-:S03]  /*bbe0*/  @P3 IMAD.MOV.U32 R65, RZ, RZ, R58 ;  /* 0x000000ffff413224 */ /* 0x000fc600078e003a */
[----:B------:R-:W-:Y:S01]  /*bbf0*/  @P4 MOV R12, R58 ;  /* 0x0000003a000c4202 */ /* 0x000fe20000000f00 */
[----:B------:R-:W-:Y:S01]  /*bc00*/  @P4 IMAD.MOV.U32 R65, RZ, RZ, R63 ;  /* 0x000000ffff414224 */ /* 0x000fe200078e003f */
[----:B------:R-:W-:Y:S01]  /*bc10*/  @P5 MOV R12, R63 ;  /* 0x0000003f000c5202 */ /* 0x000fe20000000f00 */
[----:B------:R-:W-:Y:S06]  /*bc20*/  @!P6 BRA `(.L_x_297) ;  /* 0x00000000002ce947 */ /* 0x000fec0003800000 */
[----:B------:R-:W-:Y:S01]  /*bc30*/  @P0 IMAD.MOV.U32 R13, RZ, RZ, R53 ;  /* 0x000000ffff0d0224 */ /* 0x000fe200078e0035 */
[----:B------:R-:W-:Y:S02]  /*bc40*/  ISETP.EQ.AND P0, PT, R61, 0x8, PT ;  /* 0x000000083d00780c */ /* 0x000fe40003f02270 */
[----:B------:R-:W-:Y:S01]  /*bc50*/  @P1 MOV R13, R54 ;  /* 0x00000036000d1202 */ /* 0x000fe20000000f00 */
[----:B------:R-:W-:Y:S01]  /*bc60*/  @P2 IMAD.MOV.U32 R13, RZ, RZ, R55 ;  /* 0x000000ffff0d2224 */ /* 0x000fe200078e0037 */
[----:B------:R-:W-:Y:S01]  /*bc70*/  @P3 MOV R13, R56 ;  /* 0x00000038000d3202 */ /* 0x000fe20000000f00 */
[----:B------:R-:W-:Y:S01]  /*bc80*/  @P4 IMAD.MOV.U32 R13, RZ, RZ, R57 ;  /* 0x000000ffff0d4224 */ /* 0x000fe200078e0039 */
[----:B------:R-:W-:Y:S02]  /*bc90*/  @P5 MOV R13, R58 ;  /* 0x0000003a000d5202 */ /* 0x000fe40000000f00 */
[----:B------:R-:W-:-:S04]  /*bca0*/  LOP3.LUT R60, R60, 0x1f, RZ, 0xc0, !PT ;  /* 0x0000001f3c3c7812 */ /* 0x000fc800078ec0ff */
[----:B------:R-:W-:Y:S01]  /*bcb0*/  SHF.L.W.U32.HI R65, R12, R60, R65 ;  /* 0x0000003c0c417219 */ /* 0x000fe20000010e41 */
[----:B------:R-:W-:-:S05]  /*bcc0*/  @P0 IMAD.MOV.U32 R13, RZ, RZ, R63 ;  /* 0x000000ffff0d0224 */ /* 0x000fca00078e003f */
[----:B------:R-:W-:-:S07]  /*bcd0*/  SHF.L.W.U32.HI R12, R13, R60, R12 ;  /* 0x0000003c0d0c7219 */ /* 0x000fce0000010e0c */
.L_x_297:
[----:B------:R-:W-:Y:S05]  /*bce0*/  BSYNC.RECONVERGENT B1 ;  /* 0x0000000000017941 */ /* 0x000fea0003800200 */
.L_x_296:
[C---:B------:R-:W-:Y:S01]  /*bcf0*/  SHF.L.W.U32.HI R67, R12.reuse, 0x2, R65 ;  /* 0x000000020c437819 */ /* 0x040fe20000010e41 */
        /* <DEDUP_REMOVED lines=18> */
.L_x_293:
[----:B------:R-:W-:Y:S01]  /*be20*/  FMUL R65, RZ, R30 ;  /* 0x0000001eff417220 */ /* 0x000fe20000400000 */
[----:B------:R-:W-:-:S07]  /*be30*/  IMAD.MOV.U32 R63, RZ, RZ, RZ ;  /* 0x000000ffff3f7224 */ /* 0x000fce00078e00ff */
.L_x_292:
[----:B------:R-:W-:Y:S05]  /*be40*/  BSYNC.RECONVERGENT B0 ;  /* 0x0000000000007941 */ /* 0x000fea0003800200 */
.L_x_291:
        /* <DEDUP_REMOVED lines=9> */
.L_x_299:
[----:B-1----:R-:W-:Y:S01]  /*bee0*/  FMUL.FTZ R67, R66, R13 ;  /* 0x0000000d42437220 */ /* 0x002fe20000410000 */
[----:B------:R-:W-:-:S03]  /*bef0*/  FMUL.FTZ R12, R13, 0.5 ;  /* 0x3f0000000d0c7820 */ /* 0x000fc60000410000 */
[----:B------:R-:W-:-:S04]  /*bf00*/  FFMA R66, -R67, R67, R66 ;  /* 0x0000004343427223 */ /* 0x000fc80000000142 */
[----:B------:R-:W-:-:S07]  /*bf10*/  FFMA R67, R66, R12, R67 ;  /* 0x0000000c42437223 */ /* 0x000fce0000000043 */
.L_x_300:
[----:B------:R-:W-:Y:S05]  /*bf20*/  BSYNC.RECONVERGENT B0 ;  /* 0x0000000000007941 */ /* 0x000fea0003800200 */
.L_x_298:
[----:B------:R-:W-:Y:S02]  /*bf30*/  HFMA2 R13, -RZ, RZ, 0.487060546875, -0.0625 ;  /* 0x37cbac00ff0d7431 */ /* 0x000fe400000001ff */
[----:B------:R-:W-:Y:S01]  /*bf40*/  FMUL R12, R65, R65 ;  /* 0x00000041410c7220 */ /* 0x000fe20000400000 */
[----:B------:R-:W-:Y:S01]  /*bf50*/  LOP3.LUT R30, R63, 0x1, RZ, 0xc0, !PT ;  /* 0x000000013f1e7812 */ /* 0x000fe200078ec0ff */
[----:B------:R-:W-:Y:S02]  /*bf60*/  IMAD.MOV.U32 R61, RZ, RZ, 0x3c0885e4 ;  /* 0x3c0885e4ff3d7424 */ /* 0x000fe400078e00ff */
[-C--:B------:R-:W-:Y:S01]  /*bf70*/  FFMA R60, -R67, R67.reuse, 1 ;  /* 0x3f800000433c7423 */ /* 0x080fe20000000143 */
[----:B------:R-:W-:Y:S01]  /*bf80*/  LOP3.LUT P1, RZ, R63, 0x2, RZ, 0xc0, !PT ;  /* 0x000000023fff7812 */ /* 0x000fe2000782c0ff */
[----:B------:R-:W-:Y:S01]  /*bf90*/  BSSY.RECONVERGENT B0, `(.L_x_301) ;  /* 0x000001b000007945 */ /* 0x000fe20003800200 */
[----:B------:R-:W-:Y:S01]  /*bfa0*/  ISETP.NE.U32.AND P0, PT, R30, 0x1, PT ;  /* 0x000000011e00780c */ /* 0x000fe20003f05070 */
[----:B------:R-:W-:Y:S01]  /*bfb0*/  FMUL R68, R68, R67 ;  /* 0x0000004344447220 */ /* 0x000fe20000400000 */
[----:B------:R-:W-:Y:S01]  /*bfc0*/  MOV R30, 0x3e2aaaa8 ;  /* 0x3e2aaaa8001e7802 */ /* 0x000fe20000000f00 */
[----:B------:R-:W-:Y:S01]  /*bfd0*/  FFMA R13, R12, R13, -0.0013887860113754868507 ;  /* 0xbab607ed0c0d7423 */ /* 0x000fe2000000000d */
[----:B------:R-:W-:-:S02]  /*bfe0*/  FSEL R61, R61, 0.041666727513074874878, P0 ;  /* 0x3d2aaabb3d3d7808 */ /* 0x000fc40000000000 */
[----:B------:R-:W-:Y:S02]  /*bff0*/  FSEL R30, -R30, -0.4999999701976776123, P0 ;  /* 0xbeffffff1e1e7808 */ /* 0x000fe40000000100 */
[----:B------:R-:W-:Y:S02]  /*c000*/  FSEL R13, R13, -0.00019574658654164522886, !P0 ;  /* 0xb94d41530d0d7808 */ /* 0x000fe40004000000 */
[----:B------:R-:W-:-:S03]  /*c010*/  FSEL R65, R65, 1, P0 ;  /* 0x3f80000041417808 */ /* 0x000fc60000000000 */
[C---:B------:R-:W-:Y:S02]  /*c020*/  FFMA R13, R12.reuse, R13, R61 ;  /* 0x0000000d0c0d7223 */ /* 0x040fe4000000003d */
[----:B------:R0:W1:Y:S02]  /*c030*/  MUFU.RSQ R61, R60 ;  /* 0x0000003c003d7308 */ /* 0x0000640000001400 */
[----:B------:R-:W-:Y:S01]  /*c040*/  FFMA R13, R12, R13, R30 ;  /* 0x0000000d0c0d7223 */ /* 0x000fe2000000001e */
[----:B------:R-:W-:Y:S02]  /*c050*/  VIADD R30, R60, 0xf3000000 ;  /* 0xf30000003c1e7836 */ /* 0x000fe40000000000 */
[----:B------:R-:W-:-:S03]  /*c060*/  FFMA R12, R12, R65, RZ ;  /* 0x000000410c0c7223 */ /* 0x000fc600000000ff */
[----:B------:R-:W-:Y:S01]  /*c070*/  ISETP.GT.U32.AND P0, PT, R30, 0x727fffff, PT ;  /* 0x727fffff1e00780c */ /* 0x000fe20003f04070 */
[----:B------:R-:W-:-:S04]  /*c080*/  FFMA R12, R12, R13, R65 ;  /* 0x0000000d0c0c7223 */ /* 0x000fc80000000041 */
[----:B------:R-:W-:-:S04]  /*c090*/  @P1 FADD R12, RZ, -R12 ;  /* 0x8000000cff0c1221 */ /* 0x000fc80000000000 */
[----:B------:R-:W-:-:S04]  /*c0a0*/  FMUL R63, R12, R67 ;  /* 0x000000430c3f7220 */ /* 0x000fc80000400000 */
[----:B01----:R-:W-:Y:S05]  /*c0b0*/  @!P0 BRA `(.L_x_302) ;  /* 0x0000000000108947 */ /* 0x003fea0003800000 */
[----:B------:R-:W-:Y:S02]  /*c0c0*/  MOV R13, R60 ;  /* 0x0000003c000d7202 */ /* 0x000fe40000000f00 */
[----:B------:R-:W-:-:S07]  /*c0d0*/  MOV R12, 0xc0f0 ;  /* 0x0000c0f0000c7802 */ /* 0x000fce0000000f00 */
[----:B------:R-:W-:Y:S05]  /*c0e0*/  CALL.REL.NOINC `($__internal_0_$__cuda_sm20_sqrt_rn_f32_slowpath) ;  /* 0x0000004000007944 */ /* 0x000fea0003c00000 */
[----:B------:R-:W-:Y:S05]  /*c0f0*/  BRA `(.L_x_303) ;  /* 0x0000000000107947 */ /* 0x000fea0003800000 */
.L_x_302:
[----:B------:R-:W-:Y:S01]  /*c100*/  FMUL.FTZ R67, R60, R61 ;  /* 0x0000003d3c437220 */ /* 0x000fe20000410000 */
[----:B------:R-:W-:-:S03]  /*c110*/  FMUL.FTZ R13, R61, 0.5 ;  /* 0x3f0000003d0d7820 */ /* 0x000fc60000410000 */
[----:B------:R-:W-:-:S04]  /*c120*/  FFMA R12, -R67, R67, R60 ;  /* 0x00000043430c7223 */ /* 0x000fc8000000013c */
[----:B------:R-:W-:-:S07]  /*c130*/  FFMA R67, R12, R13, R67 ;  /* 0x0000000d0c437223 */ /* 0x000fce0000000043 */
.L_x_303:
[----:B------:R-:W-:Y:S05]  /*c140*/  BSYNC.RECONVERGENT B0 ;  /* 0x0000000000007941 */ /* 0x000fea0003800200 */
.L_x_301:
[C---:B------:R-:W-:Y:S01]  /*c150*/  FMUL R13, R63.reuse, R8 ;  /* 0x000000083f0d7220 */ /* 0x040fe20000400000 */
[C---:B------:R-:W-:Y:S01]  /*c160*/  FMUL R12, R63.reuse, R9 ;  /* 0x000000093f0c7220 */ /* 0x040fe20000400000 */
[----:B------:R-:W-:Y:S01]  /*c170*/  FMUL R63, R63, R10 ;  /* 0x0000000a3f3f7220 */ /* 0x000fe20000400000 */
[----:B------:R-:W-:Y:S01]  /*c180*/  BSSY.RECONVERGENT B0, `(.L_x_304) ;  /* 0x0000022000007945 */ /* 0x000fe20003800200 */
[C---:B------:R-:W-:Y:S01]  /*c190*/  FFMA R13, R68.reuse, R5, R13 ;  /* 0x00000005440d7223 */ /* 0x040fe2000000000d */
[C---:B------:R-:W-:Y:S01]  /*c1a0*/  FFMA R12, R68.reuse, R7, R12 ;  /* 0x00000007440c7223 */ /* 0x040fe2000000000c */
[----:B------:R-:W-:Y:S01]  /*c1b0*/  FFMA R63, R68, R6, R63 ;  /* 0x00000006443f7223 */ /* 0x000fe2000000003f */
[----:B------:R-:W-:Y:S02]  /*c1c0*/  HFMA2 R65, -RZ, RZ, 246.125, -0.013153076171875 ;  /* 0x5bb1a2bcff417431 */ /* 0x000fe400000001ff */
[-C--:B------:R-:W-:Y:S01]  /*c1d0*/  FFMA R73, R2, R67.reuse, R13 ;  /* 0x0000004302497223 */ /* 0x080fe2000000000d */
[-C--:B------:R-:W-:Y:S01]  /*c1e0*/  FFMA R68, R3, R67.reuse, R12 ;  /* 0x0000004303447223 */ /* 0x080fe2000000000c */
[----:B------:R-:W-:Y:S01]  /*c1f0*/  FFMA R69, R4, R67, R63 ;  /* 0x0000004304457223 */ /* 0x000fe2000000003f */
[----:B------:R-:W-:-:S02]  /*c200*/  IMAD.MOV.U32 R63, RZ, RZ, RZ ;  /* 0x000000ffff3f7224 */ /* 0x000fc400078e00ff */
        /* <DEDUP_REMOVED lines=15> */
.L_x_307:
[----:B------:R-:W-:Y:S01]  /*c300*/  FMUL.FTZ R67, R12, R13 ;  /* 0x0000000d0c437220 */ /* 0x000fe20000410000 */
[----:B------:R-:W-:-:S03]  /*c310*/  FMUL.FTZ R13, R13, 0.5 ;  /* 0x3f0000000d0d7820 */ /* 0x000fc60000410000 */
[----:B------:R-:W-:-:S04]  /*c320*/  FFMA R12, -R67, R67, R12 ;  /* 0x00000043430c7223 */ /* 0x000fc8000000010c */
[----:B------:R-:W-:-:S07]  /*c330*/  FFMA R67, R12, R13, R67 ;  /* 0x0000000d0c437223 */ /* 0x000fce0000000043 */
.L_x_308:
[----:B------:R-:W-:Y:S05]  /*c340*/  BSYNC.RECONVERGENT B1 ;  /* 0x0000000000017941 */ /* 0x000fea0003800200 */
.L_x_306:
[----:B------:R-:W-:-:S05]  /*c350*/  FADD R65, -R71, -R67 ;  /* 0x8000004347417221 */ /* 0x000fca0000000100 */
[----:B------:R-:W-:-:S04]  /*c360*/  FSETP.GEU.AND P0, PT, R65, 9.99999984306749440000e+16, PT ;  /* 0x5bb1a2bc4100780b */ /* 0x000fc80003f0e000 */
[----:B------:R-:W-:-:S04]  /*c370*/  FSETP.GT.AND P0, PT, -R71, R67, !P0 ;  /* 0x000000434700720b */ /* 0x000fc80004704100 */
[----:B------:R-:W-:Y:S02]  /*c380*/  FSEL R65, R65, 9.99999984306749440000e+16, P0 ;  /* 0x5bb1a2bc41417808 */ /* 0x000fe40000000000 */
[----:B------:R-:W-:-:S07]  /*c390*/  SEL R63, RZ, 0x1, !P0 ;  /* 0x00000001ff3f7807 */ /* 0x000fce0004000000 */
.L_x_305:
[----:B------:R-:W-:Y:S05]  /*c3a0*/  BSYNC.RECONVERGENT B0 ;  /* 0x0000000000007941 */ /* 0x000fea0003800200 */
.L_x_304:
        /* <DEDUP_REMOVED lines=16> */
.L_x_312:
[----:B------:R-:W-:Y:S01]  /*c4b0*/  FMUL.FTZ R67, R12, R13 ;  /* 0x0000000d0c437220 */ /* 0x000fe20000410000 */
[----:B------:R-:W-:-:S03]  /*c4c0*/  FMUL.FTZ R13, R13, 0.5 ;  /* 0x3f0000000d0d7820 */ /* 0x000fc60000410000 */
[----:B------:R-:W-:-:S04]  /*c4d0*/  FFMA R12, -R67, R67, R12 ;  /* 0x00000043430c7223 */ /* 0x000fc8000000010c */
[----:B------:R-:W-:-:S07]  /*c4e0*/  FFMA R67, R12, R13, R67 ;  /* 0x0000000d0c437223 */ /* 0x000fce0000000043 */
.L_x_313:
[----:B------:R-:W-:Y:S05]  /*c4f0*/  BSYNC.RECONVERGENT B1 ;  /* 0x0000000000017941 */ /* 0x000fea0003800200 */
.L_x_311:
[----:B------:R-:W-:-:S05]  /*c500*/  FADD R12, -R70, -R67 ;  /* 0x80000043460c7221 */ /* 0x000fca0000000100 */
[----:B------:R-:W-:-:S04]  /*c510*/  FSETP.GEU.AND P0, PT, R12, R65, PT ;  /* 0x000000410c00720b */ /* 0x000fc80003f0e000 */
[----:B------:R-:W-:-:S04]  /*c520*/  FSETP.GT.AND P0, PT, -R70, R67, !P0 ;  /* 0x000000434600720b */ /* 0x000fc80004704100 */
[----:B------:R-:W-:Y:S02]  /*c530*/  FSEL R65, R12, R65, P0 ;  /* 0x000000410c417208 */ /* 0x000fe40000000000 */
[----:B------:R-:W-:-:S07]  /*c540*/  SEL R63, R63, 0x1, !P0 ;  /* 0x000000013f3f7807 */ /* 0x000fce0004000000 */
.L_x_310:
[----:B------:R-:W-:Y:S05]  /*c550*/  BSYNC.RECONVERGENT B0 ;  /* 0x0000000000007941 */ /* 0x000fea0003800200 */
.L_x_309:
        /* <DEDUP_REMOVED lines=16> */
.L_x_317:
[----:B------:R-:W-:Y:S01]  /*c660*/  FMUL.FTZ R67, R12, R13 ;  /* 0x0000000d0c437220 */ /* 0x000fe20000410000 */
[----:B------:R-:W-:-:S03]  /*c670*/  FMUL.FTZ R13, R13, 0.5 ;  /* 0x3f0000000d0d7820 */ /* 0x000fc60000410000 */
[----:B------:R-:W-:-:S04]  /*c680*/  FFMA R12, -R67, R67, R12 ;  /* 0x00000043430c7223 */ /* 0x000fc8000000010c */
[----:B------:R-:W-:-:S07]  /*c690*/  FFMA R67, R12, R13, R67 ;  /* 0x0000000d0c437223 */ /* 0x000fce0000000043 */
.L_x_318:
[----:B------:R-:W-:Y:S05]  /*c6a0*/  BSYNC.RECONVERGENT B1 ;  /* 0x0000000000017941 */ /* 0x000fea0003800200 */
.L_x_316:
[----:B------:R-:W-:-:S05]  /*c6b0*/  FADD R12, -R71, -R67 ;  /* 0x80000043470c7221 */ /* 0x000fca0000000100 */
[----:B------:R-:W-:-:S04]  /*c6c0*/  FSETP.GEU.AND P0, PT, R12, R65, PT ;  /* 0x000000410c00720b */ /* 0x000fc80003f0e000 */
[----:B------:R-:W-:-:S04]  /*c6d0*/  FSETP.GT.AND P0, PT, -R71, R67, !P0 ;  /* 0x000000434700720b */ /* 0x000fc80004704100 */
[----:B------:R-:W-:Y:S02]  /*c6e0*/  FSEL R65, R12, R65, P0 ;  /* 0x000000410c417208 */ /* 0x000fe40000000000 */
[----:B------:R-:W-:-:S07]  /*c6f0*/  SEL R63, R63, 0x1, !P0 ;  /* 0x000000013f3f7807 */ /* 0x000fce0004000000 */
.L_x_315:
[----:B------:R-:W-:Y:S05]  /*c700*/  BSYNC.RECONVERGENT B0 ;  /* 0x0000000000007941 */ /* 0x000fea0003800200 */
.L_x_314:
        /* <DEDUP_REMOVED lines=21> */
.L_x_322:
[----:B------:R-:W-:Y:S05]  /*c860*/  BSYNC.RECONVERGENT B5 ;  /* 0x0000000000057941 */ /* 0x000fea0003800200 */
.L_x_321:
[C---:B------:R-:W-:Y:S02]  /*c870*/  FSETP.GT.AND P0, PT, R12.reuse, RZ, PT ;  /* 0x000000ff0c00720b */ /* 0x040fe40003f04000 */
[----:B------:R-:W-:-:S11]  /*c880*/  FSETP.GEU.AND P1, PT, R12, R65, PT ;  /* 0x000000410c00720b */ /* 0x000fd60003f2e000 */
[----:B------:R-:W-:-:S07]  /*c890*/  @P0 SEL R63, R63, 0x1, P1 ;  /* 0x000000013f3f0807 */ /* 0x000fce0000800000 */
.L_x_320:
[----:B------:R-:W-:Y:S05]  /*c8a0*/  BSYNC.RECONVERGENT B4 ;  /* 0x0000000000047941 */ /* 0x000fea0003800200 */
.L_x_319:
        /* <DEDUP_REMOVED lines=40> */
.L_x_327:
        /* <DEDUP_REMOVED lines=23> */
.L_x_326:
        /* <DEDUP_REMOVED lines=43> */
.L_x_329:
[----:B------:R-:W-:Y:S05]  /*cf50*/  BSYNC.RECONVERGENT B1 ;  /* 0x0000000000017941 */ /* 0x000fea0003800200 */
.L_x_328:
        /* <DEDUP_REMOVED lines=19> */
.L_x_325:
[----:B------:R-:W-:Y:S01]  /*d090*/  FMUL R12, RZ, R30 ;  /* 0x0000001eff0c7220 */ /* 0x000fe20000400000 */
[----:B------:R-:W-:-:S07]  /*d0a0*/  IMAD.MOV.U32 R67, RZ, RZ, RZ ;  /* 0x000000ffff437224 */ /* 0x000fce00078e00ff */
.L_x_324:
[----:B------:R-:W-:Y:S05]  /*d0b0*/  BSYNC.RECONVERGENT B0 ;  /* 0x0000000000007941 */ /* 0x000fea0003800200 */
.L_x_323:
        /* <DEDUP_REMOVED lines=28> */
.L_x_334:
        /* <DEDUP_REMOVED lines=23> */
.L_x_333:
        /* <DEDUP_REMOVED lines=41> */
.L_x_336:
[----:B------:R-:W-:Y:S05]  /*d680*/  BSYNC.RECONVERGENT B1 ;  /* 0x0000000000017941 */ /* 0x000fea0003800200 */
.L_x_335:
        /* <DEDUP_REMOVED lines=19> */
.L_x_332:
[----:B------:R-:W-:Y:S01]  /*d7c0*/  FMUL R63, RZ, R30 ;  /* 0x0000001eff3f7220 */ /* 0x000fe20000400000 */
[----:B------:R-:W-:-:S07]  /*d7d0*/  IMAD.MOV.U32 R65, RZ, RZ, RZ ;  /* 0x000000ffff417224 */ /* 0x000fce00078e00ff */
.L_x_331:
[----:B------:R-:W-:Y:S05]  /*d7e0*/  BSYNC.RECONVERGENT B0 ;  /* 0x0000000000007941 */ /* 0x000fea0003800200 */
.L_x_330:
        /* <DEDUP_REMOVED lines=9> */
.L_x_338:
[----:B-1----:R-:W-:Y:S01]  /*d880*/  FMUL.FTZ R67, R66, R13 ;  /* 0x0000000d42437220 */ /* 0x002fe20000410000 */
[----:B------:R-:W-:-:S03]  /*d890*/  FMUL.FTZ R12, R13, 0.5 ;  /* 0x3f0000000d0c7820 */ /* 0x000fc60000410000 */
[----:B------:R-:W-:-:S04]  /*d8a0*/  FFMA R66, -R67, R67, R66 ;  /* 0x0000004343427223 */ /* 0x000fc80000000142 */
[----:B------:R-:W-:-:S07]  /*d8b0*/  FFMA R67, R66, R12, R67 ;  /* 0x0000000c42437223 */ /* 0x000fce0000000043 */
.L_x_339:
[----:B------:R-:W-:Y:S05]  /*d8c0*/  BSYNC.RECONVERGENT B0 ;  /* 0x0000000000007941 */ /* 0x000fea0003800200 */
.L_x_337:
        /* <DEDUP_REMOVED lines=29> */
.L_x_341:
[----:B------:R-:W-:Y:S01]  /*daa0*/  FMUL.FTZ R67, R60, R61 ;  /* 0x0000003d3c437220 */ /* 0x000fe20000410000 */
[----:B------:R-:W-:-:S03]  /*dab0*/  FMUL.FTZ R13, R61, 0.5 ;  /* 0x3f0000003d0d7820 */ /* 0x000fc60000410000 */
[----:B------:R-:W-:-:S04]  /*dac0*/  FFMA R12, -R67, R67, R60 ;  /* 0x00000043430c7223 */ /* 0x000fc8000000013c */
[----:B------:R-:W-:-:S07]  /*dad0*/  FFMA R67, R12, R13, R67 ;  /* 0x0000000d0c437223 */ /* 0x000fce0000000043 */
.L_x_342:
[----:B------:R-:W-:Y:S05]  /*dae0*/  BSYNC.RECONVERGENT B0 ;  /* 0x0000000000007941 */ /* 0x000fea0003800200 */
.L_x_340:
        /* <DEDUP_REMOVED lines=27> */
.L_x_346:
[----:B------:R-:W-:Y:S01]  /*dca0*/  FMUL.FTZ R67, R12, R13 ;  /* 0x0000000d0c437220 */ /* 0x000fe20000410000 */
[----:B------:R-:W-:-:S03]  /*dcb0*/  FMUL.FTZ R13, R13, 0.5 ;  /* 0x3f0000000d0d7820 */ /* 0x000fc60000410000 */
[----:B------:R-:W-:-:S04]  /*dcc0*/  FFMA R12, -R67, R67, R12 ;  /* 0x00000043430c7223 */ /* 0x000fc8000000010c */
[----:B------:R-:W-:-:S07]  /*dcd0*/  FFMA R67, R12, R13, R67 ;  /* 0x0000000d0c437223 */ /* 0x000fce0000000043 */
.L_x_347:
[----:B------:R-:W-:Y:S05]  /*dce0*/  BSYNC.RECONVERGENT B1 ;  /* 0x0000000000017941 */ /* 0x000fea0003800200 */
.L_x_345:
[----:B------:R-:W-:-:S05]  /*dcf0*/  FADD R65, -R71, -R67 ;  /* 0x8000004347417221 */ /* 0x000fca0000000100 */
[----:B------:R-:W-:-:S04]  /*dd00*/  FSETP.GEU.AND P0, PT, R65, 9.99999984306749440000e+16, PT ;  /* 0x5bb1a2bc4100780b */ /* 0x000fc80003f0e000 */
[----:B------:R-:W-:-:S04]  /*dd10*/  FSETP.GT.AND P0, PT, -R71, R67, !P0 ;  /* 0x000000434700720b */ /* 0x000fc80004704100 */
[----:B------:R-:W-:Y:S02]  /*dd20*/  FSEL R65, R65, 9.99999984306749440000e+16, P0 ;  /* 0x5bb1a2bc41417808 */ /* 0x000fe40000000000 */
[----:B------:R-:W-:-:S07]  /*dd30*/  SEL R63, RZ, 0x1, !P0 ;  /* 0x00000001ff3f7807 */ /* 0x000fce0004000000 */
.L_x_344:
[----:B------:R-:W-:Y:S05]  /*dd40*/  BSYNC.RECONVERGENT B0 ;  /* 0x0000000000007941 */ /* 0x000fea0003800200 */
.L_x_343:
        /* <DEDUP_REMOVED lines=16> */
.L_x_351:
[----:B------:R-:W-:Y:S01]  /*de50*/  FMUL.FTZ R67, R12, R13 ;  /* 0x0000000d0c437220 */ /* 0x000fe20000410000 */
[----:B------:R-:W-:-:S03]  /*de60*/  FMUL.FTZ R13, R13, 0.5 ;  /* 0x3f0000000d0d7820 */ /* 0x000fc60000410000 */
[----:B------:R-:W-:-:S04]  /*de70*/  FFMA R12, -R67, R67, R12 ;  /* 0x00000043430c7223 */ /* 0x000fc8000000010c */
[----:B------:R-:W-:-:S07]  /*de80*/  FFMA R67, R12, R13, R67 ;  /* 0x0000000d0c437223 */ /* 0x000fce0000000043 */
.L_x_352:
[----:B------:R-:W-:Y:S05]  /*de90*/  BSYNC.RECONVERGENT B1 ;  /* 0x0000000000017941 */ /* 0x000fea0003800200 */
.L_x_350:
[----:B------:R-:W-:-:S05]  /*dea0*/  FADD R12, -R70, -R67 ;  /* 0x80000043460c7221 */ /* 0x000fca0000000100 */
[----:B------:R-:W-:-:S04]  /*deb0*/  FSETP.GEU.AND P0, PT, R12, R65, PT ;  /* 0x000000410c00720b */ /* 0x000fc80003f0e000 */
[----:B------:R-:W-:-:S04]  /*dec0*/  FSETP.GT.AND P0, PT, -R70, R67, !P0 ;  /* 0x000000434600720b */ /* 0x000fc80004704100 */
[----:B------:R-:W-:Y:S02]  /*ded0*/  FSEL R65, R12, R65, P0 ;  /* 0x000000410c417208 */ /* 0x000fe40000000000 */
[----:B------:R-:W-:-:S07]  /*dee0*/  SEL R63, R63, 0x1, !P0 ;  /* 0x000000013f3f7807 */ /* 0x000fce0004000000 */
.L_x_349:
[----:B------:R-:W-:Y:S05]  /*def0*/  BSYNC.RECONVERGENT B0 ;  /* 0x0000000000007941 */ /* 0x000fea0003800200 */
.L_x_348:
        /* <DEDUP_REMOVED lines=16> */
.L_x_356:
[----:B------:R-:W-:Y:S01]  /*e000*/  FMUL.FTZ R67, R12, R13 ;  /* 0x0000000d0c437220 */ /* 0x000fe20000410000 */
[----:B------:R-:W-:-:S03]  /*e010*/  FMUL.FTZ R13, R13, 0.5 ;  /* 0x3f0000000d0d7820 */ /* 0x000fc60000410000 */
[----:B------:R-:W-:-:S04]  /*e020*/  FFMA R12, -R67, R67, R12 ;  /* 0x00000043430c7223 */ /* 0x000fc8000000010c */
[----:B------:R-:W-:-:S07]  /*e030*/  FFMA R67, R12, R13, R67 ;  /* 0x0000000d0c437223 */ /* 0x000fce0000000043 */
.L_x_357:
[----:B------:R-:W-:Y:S05]  /*e040*/  BSYNC.RECONVERGENT B1 ;  /* 0x0000000000017941 */ /* 0x000fea0003800200 */
.L_x_355:
[----:B------:R-:W-:-:S05]  /*e050*/  FADD R12, -R71, -R67 ;  /* 0x80000043470c7221 */ /* 0x000fca0000000100 */
[----:B------:R-:W-:-:S04]  /*e060*/  FSETP.GEU.AND P0, PT, R12, R65, PT ;  /* 0x000000410c00720b */ /* 0x000fc80003f0e000 */
[----:B------:R-:W-:-:S04]  /*e070*/  FSETP.GT.AND P0, PT, -R71, R67, !P0 ;  /* 0x000000434700720b */ /* 0x000fc80004704100 */
[----:B------:R-:W-:Y:S02]  /*e080*/  FSEL R65, R12, R65, P0 ;  /* 0x000000410c417208 */ /* 0x000fe40000000000 */
[----:B------:R-:W-:-:S07]  /*e090*/  SEL R63, R63, 0x1, !P0 ;  /* 0x000000013f3f7807 */ /* 0x000fce0004000000 */
.L_x_354:
[----:B------:R-:W-:Y:S05]  /*e0a0*/  BSYNC.RECONVERGENT B0 ;  /* 0x0000000000007941 */ /* 0x000fea0003800200 */
.L_x_353:
        /* <DEDUP_REMOVED lines=21> */
.L_x_361:
[----:B------:R-:W-:Y:S05]  /*e200*/  BSYNC.RECONVERGENT B5 ;  /* 0x0000000000057941 */ /* 0x000fea0003800200 */
.L_x_360:
[C---:B------:R-:W-:Y:S02]  /*e210*/  FSETP.GT.AND P0, PT, R12.reuse, RZ, PT ;  /* 0x000000ff0c00720b */ /* 0x040fe40003f04000 */
[----:B------:R-:W-:-:S11]  /*e220*/  FSETP.GEU.AND P1, PT, R12, R65, PT ;  /* 0x000000410c00720b */ /* 0x000fd60003f2e000 */
[----:B------:R-:W-:-:S07]  /*e230*/  @P0 SEL R63, R63, 0x1, P1 ;  /* 0x000000013f3f0807 */ /* 0x000fce0000800000 */
.L_x_359:
[----:B------:R-:W-:Y:S05]  /*e240*/  BSYNC.RECONVERGENT B4 ;  /* 0x0000000000047941 */ /* 0x000fea0003800200 */
.L_x_358:
        /* <DEDUP_REMOVED lines=40> */
.L_x_366:
        /* <DEDUP_REMOVED lines=23> */
.L_x_365:
        /* <DEDUP_REMOVED lines=43> */
.L_x_368:
[----:B------:R-:W-:Y:S05]  /*e8f0*/  BSYNC.RECONVERGENT B1 ;  /* 0x0000000000017941 */ /* 0x000fea0003800200 */
.L_x_367:
        /* <DEDUP_REMOVED lines=19> */
.L_x_364:
[----:B------:R-:W-:Y:S01]  /*ea30*/  FMUL R12, RZ, R30 ;  /* 0x0000001eff0c7220 */ /* 0x000fe20000400000 */
[----:B------:R-:W-:-:S07]  /*ea40*/  IMAD.MOV.U32 R67, RZ, RZ, RZ ;  /* 0x000000ffff437224 */ /* 0x000fce00078e00ff */
.L_x_363:
[----:B------:R-:W-:Y:S05]  /*ea50*/  BSYNC.RECONVERGENT B0 ;  /* 0x0000000000007941 */ /* 0x000fea0003800200 */
.L_x_362:
        /* <DEDUP_REMOVED lines=28> */
.L_x_373:
        /* <DEDUP_REMOVED lines=23> */
.L_x_372:
        /* <DEDUP_REMOVED lines=41> */
.L_x_375:
[----:B------:R-:W-:Y:S05]  /*f020*/  BSYNC.RECONVERGENT B1 ;  /* 0x0000000000017941 */ /* 0x000fea0003800200 */
.L_x_374:
        /* <DEDUP_REMOVED lines=19> */
.L_x_371:
[----:B------:R-:W-:Y:S01]  /*f160*/  FMUL R63, RZ, R30 ;  /* 0x0000001eff3f7220 */ /* 0x000fe20000400000 */
[----:B------:R-:W-:-:S07]  /*f170*/  IMAD.MOV.U32 R65, RZ, RZ, RZ ;  /* 0x000000ffff417224 */ /* 0x000fce00078e00ff */
.L_x_370:
[----:B------:R-:W-:Y:S05]  /*f180*/  BSYNC.RECONVERGENT B0 ;  /* 0x0000000000007941 */ /* 0x000fea0003800200 */
.L_x_369:
        /* <DEDUP_REMOVED lines=9> */
.L_x_377:
[----:B-1----:R-:W-:Y:S01]  /*f220*/  FMUL.FTZ R67, R66, R13 ;  /* 0x0000000d42437220 */ /* 0x002fe20000410000 */
[----:B------:R-:W-:-:S03]  /*f230*/  FMUL.FTZ R12, R13, 0.5 ;  /* 0x3f0000000d0c7820 */ /* 0x000fc60000410000 */
[----:B------:R-:W-:-:S04]  /*f240*/  FFMA R66, -R67, R67, R66 ;  /* 0x0000004343427223 */ /* 0x000fc80000000142 */
[----:B------:R-:W-:-:S07]  /*f250*/  FFMA R67, R66, R12, R67 ;  /* 0x0000000c42437223 */ /* 0x000fce0000000043 */
.L_x_378:
[----:B------:R-:W-:Y:S05]  /*f260*/  BSYNC.RECONVERGENT B0 ;  /* 0x0000000000007941 */ /* 0x000fea0003800200 */
.L_x_376:
        /* <DEDUP_REMOVED lines=29> */
.L_x_380:
[----:B------:R-:W-:Y:S01]  /*f440*/  FMUL.FTZ R67, R60, R61 ;  /* 0x0000003d3c437220 */ /* 0x000fe20000410000 */
[----:B------:R-:W-:-:S03]  /*f450*/  FMUL.FTZ R13, R61, 0.5 ;  /* 0x3f0000003d0d7820 */ /* 0x000fc60000410000 */
[----:B------:R-:W-:-:S04]  /*f460*/  FFMA R12, -R67, R67, R60 ;  /* 0x00000043430c7223 */ /* 0x000fc8000000013c */
[----:B------:R-:W-:-:S07]  /*f470*/  FFMA R67, R12, R13, R67 ;  /* 0x0000000d0c437223 */ /* 0x000fce0000000043 */
.L_x_381:
[----:B------:R-:W-:Y:S05]  /*f480*/  BSYNC.RECONVERGENT B0 ;  /* 0x0000000000007941 */ /* 0x000fea0003800200 */
.L_x_379:
        /* <DEDUP_REMOVED lines=27> */
.L_x_385:
[----:B------:R-:W-:Y:S01]  /*f640*/  FMUL.FTZ R67, R12, R13 ;  /* 0x0000000d0c437220 */ /* 0x000fe20000410000 */
[----:B------:R-:W-:-:S03]  /*f650*/  FMUL.FTZ R13, R13, 0.5 ;  /* 0x3f0000000d0d7820 */ /* 0x000fc60000410000 */
[----:B------:R-:W-:-:S04]  /*f660*/  FFMA R12, -R67, R67, R12 ;  /* 0x00000043430c7223 */ /* 0x000fc8000000010c */
[----:B------:R-:W-:-:S07]  /*f670*/  FFMA R67, R12, R13, R67 ;  /* 0x0000000d0c437223 */ /* 0x000fce0000000043 */
.L_x_386:
[----:B------:R-:W-:Y:S05]  /*f680*/  BSYNC.RECONVERGENT B1 ;  /* 0x0000000000017941 */ /* 0x000fea0003800200 */
.L_x_384:
[----:B------:R-:W-:-:S05]  /*f690*/  FADD R65, -R71, -R67 ;  /* 0x8000004347417221 */ /* 0x000fca0000000100 */
[----:B------:R-:W-:-:S04]  /*f6a0*/  FSETP.GEU.AND P0, PT, R65, 9.99999984306749440000e+16, PT ;  /* 0x5bb1a2bc4100780b */ /* 0x000fc80003f0e000 */
[----:B------:R-:W-:-:S04]  /*f6b0*/  FSETP.GT.AND P0, PT, -R71, R67, !P0 ;  /* 0x000000434700720b */ /* 0x000fc80004704100 */
[----:B------:R-:W-:Y:S02]  /*f6c0*/  FSEL R65, R65, 9.99999984306749440000e+16, P0 ;  /* 0x5bb1a2bc41417808 */ /* 0x000fe40000000000 */
[----:B------:R-:W-:-:S07]  /*f6d0*/  SEL R63, RZ, 0x1, !P0 ;  /* 0x00000001ff3f7807 */ /* 0x000fce0004000000 */
.L_x_383:
[----:B------:R-:W-:Y:S05]  /*f6e0*/  BSYNC.RECONVERGENT B0 ;  /* 0x0000000000007941 */ /* 0x000fea0003800200 */
.L_x_382:
        /* <DEDUP_REMOVED lines=16> */
.L_x_390:
[----:B------:R-:W-:Y:S01]  /*f7f0*/  FMUL.FTZ R67, R12, R13 ;  /* 0x0000000d0c437220 */ /* 0x000fe20000410000 */
[----:B------:R-:W-:-:S03]  /*f800*/  FMUL.FTZ R13, R13, 0.5 ;  /* 0x3f0000000d0d7820 */ /* 0x000fc60000410000 */
[----:B------:R-:W-:-:S04]  /*f810*/  FFMA R12, -R67, R67, R12 ;  /* 0x00000043430c7223 */ /* 0x000fc8000000010c */
[----:B------:R-:W-:-:S07]  /*f820*/  FFMA R67, R12, R13, R67 ;  /* 0x0000000d0c437223 */ /* 0x000fce0000000043 */
.L_x_391:
[----:B------:R-:W-:Y:S05]  /*f830*/  BSYNC.RECONVERGENT B1 ;  /* 0x0000000000017941 */ /* 0x000fea0003800200 */
.L_x_389:
[----:B------:R-:W-:-:S05]  /*f840*/  FADD R12, -R70, -R67 ;  /* 0x80000043460c7221 */ /* 0x000fca0000000100 */
[----:B------:R-:W-:-:S04]  /*f850*/  FSETP.GEU.AND P0, PT, R12, R65, PT ;  /* 0x000000410c00720b */ /* 0x000fc80003f0e000 */
[----:B------:R-:W-:-:S04]  /*f860*/  FSETP.GT.AND P0, PT, -R70, R67, !P0 ;  /* 0x000000434600720b */ /* 0x000fc80004704100 */
[----:B------:R-:W-:Y:S02]  /*f870*/  FSEL R65, R12, R65, P0 ;  /* 0x000000410c417208 */ /* 0x000fe40000000000 */
[----:B------:R-:W-:-:S07]  /*f880*/  SEL R63, R63, 0x1, !P0 ;  /* 0x000000013f3f7807 */ /* 0x000fce0004000000 */
.L_x_388:
[----:B------:R-:W-:Y:S05]  /*f890*/  BSYNC.RECONVERGENT B0 ;  /* 0x0000000000007941 */ /* 0x000fea0003800200 */
.L_x_387:
        /* <DEDUP_REMOVED lines=16> */
.L_x_395:
[----:B------:R-:W-:Y:S01]  /*f9a0*/  FMUL.FTZ R67, R12, R13 ;  /* 0x0000000d0c437220 */ /* 0x000fe20000410000 */
[----:B------:R-:W-:-:S03]  /*f9b0*/  FMUL.FTZ R13, R13, 0.5 ;  /* 0x3f0000000d0d7820 */ /* 0x000fc60000410000 */
[----:B------:R-:W-:-:S04]  /*f9c0*/  FFMA R12, -R67, R67, R12 ;  /* 0x00000043430c7223 */ /* 0x000fc8000000010c */
[----:B------:R-:W-:-:S07]  /*f9d0*/  FFMA R67, R12, R13, R67 ;  /* 0x0000000d0c437223 */ /* 0x000fce0000000043 */
.L_x_396:
[----:B------:R-:W-:Y:S05]  /*f9e0*/  BSYNC.RECONVERGENT B1 ;  /* 0x0000000000017941 */ /* 0x000fea0003800200 */
.L_x_394:
[----:B------:R-:W-:-:S05]  /*f9f0*/  FADD R12, -R71, -R67 ;  /* 0x80000043470c7221 */ /* 0x000fca0000000100 */
[----:B------:R-:W-:-:S04]  /*fa00*/  FSETP.GEU.AND P0, PT, R12, R65, PT ;  /* 0x000000410c00720b */ /* 0x000fc80003f0e000 */
[----:B------:R-:W-:-:S04]  /*fa10*/  FSETP.GT.AND P0, PT, -R71, R67, !P0 ;  /* 0x000000434700720b */ /* 0x000fc80004704100 */
[----:B------:R-:W-:Y:S02]  /*fa20*/  FSEL R65, R12, R65, P0 ;  /* 0x000000410c417208 */ /* 0x000fe40000000000 */
[----:B------:R-:W-:-:S07]  /*fa30*/  SEL R63, R63, 0x1, !P0 ;  /* 0x000000013f3f7807 */ /* 0x000fce0004000000 */
.L_x_393:
[----:B------:R-:W-:Y:S05]  /*fa40*/  BSYNC.RECONVERGENT B0 ;  /* 0x0000000000007941 */ /* 0x000fea0003800200 */
.L_x_392:
        /* <DEDUP_REMOVED lines=21> */
.L_x_400:
[----:B------:R-:W-:Y:S05]  /*fba0*/  BSYNC.RECONVERGENT B5 ;  /* 0x0000000000057941 */ /* 0x000fea0003800200 */
.L_x_399:
[C---:B------:R-:W-:Y:S02]  /*fbb0*/  FSETP.GT.AND P0, PT, R12.reuse, RZ, PT ;  /* 0x000000ff0c00720b */ /* 0x040fe40003f04000 */
[----:B------:R-:W-:-:S11]  /*fbc0*/  FSETP.GEU.AND P1, PT, R12, R65, PT ;  /* 0x000000410c00720b */ /* 0x000fd60003f2e000 */
[----:B------:R-:W-:-:S07]  /*fbd0*/  @P0 SEL R63, R63, 0x1, P1 ;  /* 0x000000013f3f0807 */ /* 0x000fce0000800000 */
.L_x_398:
[----:B------:R-:W-:Y:S05]  /*fbe0*/  BSYNC.RECONVERGENT B4 ;  /* 0x0000000000047941 */ /* 0x000fea0003800200 */
.L_x_397:
[----:B------:R-:W-:Y:S02]  /*fbf0*/  ISETP.NE.AND P0, PT, R63, RZ, PT ;  /* 0x000000ff3f00720c */ /* 0x000fe40003f05270 */
[----:B------:R-:W-:-:S11]  /*fc00*/  ISETP.NE.AND P1, PT, R59, RZ, PT ;  /* 0x000000ff3b00720c */ /* 0x000fd60003f25270 */
[----:B------:R-:W-:-:S05]  /*fc10*/  @P0 FADD R62, R62, 1 ;  /* 0x3f8000003e3e0421 */ /* 0x000fca0000000000 */
[----:B------:R-:W-:Y:S01]  /*fc20*/  MOV R63, R62 ;  /* 0x0000003e003f7202 */ /* 0x000fe20000000f00 */
[----:B------:R-:W-:Y:S06]  /*fc30*/  @P1 BRA `(.L_x_401) ;  /* 0xffffff3000981947 */ /* 0x000fec000383ffff */
[----:B------:R-:W-:Y:S05]  /*fc40*/  BSYNC.RECONVERGENT B3 ;  /* 0x0000000000037941 */ /* 0x000fea0003800200 */
.L_x_90:
[----:B------:R-:W-:-:S04]  /*fc50*/  FADD R63, -R63, 64 ;  /* 0x428000003f3f7421 */ /* 0x000fc80000000100 */
[C---:B------:R-:W-:Y:S01]  /*fc60*/  FFMA R28, R63.reuse, 0.015625, R28 ;  /* 0x3c8000003f1c7823 */ /* 0x040fe2000000001c */
[C---:B------:R-:W-:Y:S01]  /*fc70*/  FFMA R27, R63.reuse, 0.015625, R27 ;  /* 0x3c8000003f1b7823 */ /* 0x040fe2000000001b */
[----:B------:R-:W-:-:S07]  /*fc80*/  FFMA R26, R63, 0.015625, R26 ;  /* 0x3c8000003f1a7823 */ /* 0x000fce000000001a */
.L_x_65:
[----:B------:R-:W-:Y:S05]  /*fc90*/  BSYNC.RECONVERGENT B2 ;  /* 0x0000000000027941 */ /* 0x000fea0003800200 */
.L_x_59:
[----:B------:R-:W-:Y:S05]  /*fca0*/  WARPSYNC.ALL ;  /* 0x0000000000007948 */ /* 0x000fea0003800000 */
[----:B------:R-:W-:Y:S05]  /*fcb0*/  BRA.U UP1, `(.L_x_402) ;  /* 0xffffff0901807547 */ /* 0x000fea000b83ffff */
[----:B------:R-:W-:Y:S05]  /*fcc0*/  BRA.U UP0, `(.L_x_403) ;  /* 0xffffff0500e87547 */ /* 0x000fea000b83ffff */
.L_x_0:
[----:B------:R-:W3:Y:S01]  /*fcd0*/  LDCU UR4, c[0x0][0x3b0] ;  /* 0x00007600ff0477ac */ /* 0x000ee20008000800 */
[----:B------:R-:W-:Y:S01]  /*fce0*/  BSSY.RECONVERGENT B2, `(.L_x_404) ;  /* 0x000000f000027945 */ /* 0x000fe20003800200 */
[----:B---3--:R-:W-:-:S06]  /*fcf0*/  UIMAD UR4, UR4, UR4, URZ ;  /* 0x00000004040472a4 */ /* 0x008fcc000f8e02ff */
[----:B------:R-:W-:-:S04]  /*fd00*/  I2FP.F32.U32 R7, UR4 ;  /* 0x0000000400077c45 */ /* 0x000fc80008201000 */
[----:B------:R-:W0:Y:S08]  /*fd10*/  MUFU.RCP R0, R7 ;  /* 0x0000000700007308 */ /* 0x000e300000001000 */
[----:B------:R-:W3:Y:S01]  /*fd20*/  FCHK P0, R28, R7 ;  /* 0x000000071c007302 */ /* 0x000ee20000000000 */
[----:B0-----:R-:W-:-:S04]  /*fd30*/  FFMA R3, -R7, R0, 1 ;  /* 0x3f80000007037423 */ /* 0x001fc80000000100 */
[----:B------:R-:W-:-:S04]  /*fd40*/  FFMA R3, R0, R3, R0 ;  /* 0x0000000300037223 */ /* 0x000fc80000000000 */
[----:B------:R-:W-:-:S04]  /*fd50*/  FFMA R0, R3, R28, RZ ;  /* 0x0000001c03007223 */ /* 0x000fc800000000ff */
[----:B------:R-:W-:-:S04]  /*fd60*/  FFMA R5, -R7, R0, R28 ;  /* 0x0000000007057223 */ /* 0x000fc8000000011c */
[----:B------:R-:W-:Y:S01]  /*fd70*/  FFMA R12, R3, R5, R0 ;  /* 0x00000005030c7223 */ /* 0x000fe20000000000 */
[----:B---3--:R-:W-:Y:S06]  /*fd80*/  @!P0 BRA `(.L_x_405) ;  /* 0x0000000000108947 */ /* 0x008fec0003800000 */
[----:B------:R-:W-:Y:S01]  /*fd90*/  IMAD.MOV.U32 R13, RZ, RZ, R28 ;  /* 0x000000ffff0d7224 */ /* 0x000fe200078e001c */
[----:B------:R-:W-:Y:S02]  /*fda0*/  MOV R12, R7 ;  /* 0x00000007000c7202 */ /* 0x000fe40000000f00 */
[----:B------:R-:W-:-:S07]  /*fdb0*/  MOV R30, 0xfdd0 ;  /* 0x0000fdd0001e7802 */ /* 0x000fce0000000f00 */
[----:B-12---:R-:W-:Y:S05]  /*fdc0*/  CALL.REL.NOINC `($__internal_1_$__cuda_sm3x_div_rn_noftz_f32_slowpath) ;  /* 0x00000004001c7944 */ /* 0x006fea0003c00000 */
.L_x_405:
[----:B------:R-:W-:Y:S05]  /*fdd0*/  BSYNC.RECONVERGENT B2 ;  /* 0x0000000000027941 */ /* 0x000fea0003800200 */
.L_x_404:
[----:B------:R-:W-:Y:S01]  /*fde0*/  FMUL R12, R12, 255.5 ;  /* 0x437f80000c0c7820 */ /* 0x000fe20000400000 */
[----:B------:R-:W1:Y:S01]  /*fdf0*/  LDCU.64 UR4, c[0x0][0x380] ;  /* 0x00007000ff0477ac */ /* 0x000e620008000a00 */
[----:B------:R-:W-:Y:S01]  /*fe00*/  IMAD R29, R29, 0x3, RZ ;  /* 0x000000031d1d7824 */ /* 0x000fe200078e02ff */
[----:B--2---:R-:W0:Y:S01]  /*fe10*/  MUFU.RCP R4, R7 ;  /* 0x0000000700047308 */ /* 0x004e220000001000 */
[----:B------:R-:W-:Y:S07]  /*fe20*/  BSSY.RECONVERGENT B2, `(.L_x_406) ;  /* 0x0000012000027945 */ /* 0x000fee0003800200 */
[----:B------:R-:W2:Y:S01]  /*fe30*/  F2I.TRUNC.NTZ R12, R12 ;  /* 0x0000000c000c7305 */ /* 0x000ea2000020f100 */
[----:B-1----:R-:W-:Y:S01]  /*fe40*/  IADD3 R2, P0, PT, R29, UR4, RZ ;  /* 0x000000041d027c10 */ /* 0x002fe2000ff1e0ff */
[----:B0-----:R-:W-:-:S03]  /*fe50*/  FFMA R9, -R7, R4, 1 ;  /* 0x3f80000007097423 */ /* 0x001fc60000000104 */
[----:B------:R-:W-:Y:S02]  /*fe60*/  LEA.HI.X.SX32 R3, R29, UR5, 0x1, P0 ;  /* 0x000000051d037c11 */ /* 0x000fe400080f0eff */
[----:B--2---:R-:W-:-:S04]  /*fe70*/  VIMNMX R0, PT, PT, RZ, R12, !PT ;  /* 0x0000000cff007248 */ /* 0x004fc80007fe0100 */
[----:B------:R-:W-:Y:S02]  /*fe80*/  VIMNMX R5, PT, PT, R0, 0xff, PT ;  /* 0x000000ff00057848 */ /* 0x000fe40003fe0100 */
[----:B------:R-:W0:Y:S01]  /*fe90*/  FCHK P0, R27, R7 ;  /* 0x000000071b007302 */ /* 0x000e220000000000 */
[----:B------:R-:W-:Y:S02]  /*fea0*/  FFMA R0, R4, R9, R4 ;  /* 0x0000000904007223 */ /* 0x000fe40000000004 */
[----:B------:R1:W-:Y:S02]  /*feb0*/  STG.E.U8 desc[UR6][R2.64], R5 ;  /* 0x0000000502007986 */ /* 0x0003e4000c101106 */
[----:B------:R-:W-:-:S04]  /*fec0*/  FFMA R4, R0, R27, RZ ;  /* 0x0000001b00047223 */ /* 0x000fc800000000ff */
[----:B------:R-:W-:-:S04]  /*fed0*/  FFMA R9, -R7, R4, R27 ;  /* 0x0000000407097223 */ /* 0x000fc8000000011b */
[----:B------:R-:W-:Y:S01]  /*fee0*/  FFMA R12, R0, R9, R4 ;  /* 0x00000009000c7223 */ /* 0x000fe20000000004 */
[----:B0-----:R-:W-:Y:S06]  /*fef0*/  @!P0 BRA `(.L_x_407) ;  /* 0x0000000000108947 */ /* 0x001fec0003800000 */
[----:B------:R-:W-:Y:S01]  /*ff00*/  IMAD.MOV.U32 R13, RZ, RZ, R27 ;  /* 0x000000ffff0d7224 */ /* 0x000fe200078e001b */
[----:B------:R-:W-:Y:S02]  /*ff10*/  MOV R12, R7 ;  /* 0x00000007000c7202 */ /* 0x000fe40000000f00 */
[----:B------:R-:W-:-:S07]  /*ff20*/  MOV R30, 0xff40 ;  /* 0x0000ff40001e7802 */ /* 0x000fce0000000f00 */
[----:B-1----:R-:W-:Y:S05]  /*ff30*/  CALL.REL.NOINC `($__internal_1_$__cuda_sm3x_div_rn_noftz_f32_slowpath) ;  /* 0x0000000000c07944 */ /* 0x002fea0003c00000 */
.L_x_407:
[----:B------:R-:W-:Y:S05]  /*ff40*/  BSYNC.RECONVERGENT B2 ;  /* 0x0000000000027941 */ /* 0x000fea0003800200 */
.L_x_406:
[----:B------:R-:W-:Y:S01]  /*ff50*/  FMUL R12, R12, 255.5 ;  /* 0x437f80000c0c7820 */ /* 0x000fe20000400000 */
[----:B------:R-:W1:Y:S01]  /*ff60*/  MUFU.RCP R4, R7 ;  /* 0x0000000700047308 */ /* 0x000e620000001000 */
[----:B------:R-:W-:Y:S07]  /*ff70*/  BSSY.RECONVERGENT B2, `(.L_x_408) ;  /* 0x0000011000027945 */ /* 0x000fee0003800200 */
[----:B------:R-:W0:Y:S08]  /*ff80*/  F2I.TRUNC.NTZ R12, R12 ;  /* 0x0000000c000c7305 */ /* 0x000e30000020f100 */
[----:B------:R-:W2:Y:S01]  /*ff90*/  FCHK P0, R26, R7 ;  /* 0x000000071a007302 */ /* 0x000ea20000000000 */
[----:B-1----:R-:W-:-:S04]  /*ffa0*/  FFMA R5, -R7, R4, 1 ;  /* 0x3f80000007057423 */ /* 0x002fc80000000104 */
[----:B------:R-:W-:Y:S01]  /*ffb0*/  FFMA R5, R4, R5, R4 ;  /* 0x0000000504057223 */ /* 0x000fe20000000004 */
[----:B0-----:R-:W-:-:S04]  /*ffc0*/  VIMNMX R0, PT, PT, RZ, R12, !PT ;  /* 0x0000000cff007248 */ /* 0x001fc80007fe0100 */
[----:B------:R-:W-:Y:S01]  /*ffd0*/  VIMNMX R9, PT, PT, R0, 0xff, PT ;  /* 0x000000ff00097848 */ /* 0x000fe20003fe0100 */
[----:B------:R-:W-:-:S04]  /*ffe0*/  FFMA R0, R5, R26, RZ ;  /* 0x0000001a05007223 */ /* 0x000fc800000000ff */
[----:B------:R0:W-:Y:S01]  /*fff0*/  STG.E.U8 desc[UR6][R2.64+0x1], R9 ;  /* 0x0000010902007986 */ /* 0x0001e2000c101106 */
[----:B------:R-:W-:-:S04]  /*10000*/  FFMA R11, -R7, R0, R26 ;  /* 0x00000000070b7223 */ /* 0x000fc8000000011a */
[----:B------:R-:W-:Y:S01]  /*10010*/  FFMA R0, R5, R11, R0 ;  /* 0x0000000b05007223 */ /* 0x000fe20000000000 */
[----:B--2---:R-:W-:Y:S06]  /*10020*/  @!P0 BRA `(.L_x_409) ;  /* 0x0000000000148947 */ /* 0x004fec0003800000 */
[----:B------:R-:W-:Y:S01]  /*10030*/  IMAD.MOV.U32 R13, RZ, RZ, R26 ;  /* 0x000000ffff0d7224 */ /* 0x000fe200078e001a */
[----:B------:R-:W-:Y:S02]  /*10040*/  MOV R12, R7 ;  /* 0x00000007000c7202 */ /* 0x000fe40000000f00 */
[----:B------:R-:W-:-:S07]  /*10050*/  MOV R30, 0x10070 ;  /* 0x00010070001e7802 */ /* 0x000fce0000000f00 */
[----:B0-----:R-:W-:Y:S05]  /*10060*/  CALL.REL.NOINC `($__internal_1_$__cuda_sm3x_div_rn_noftz_f32_slowpath) ;  /* 0x0000000000747944 */ /* 0x001fea0003c00000 */
[----:B------:R-:W-:-:S07]  /*10070*/  IMAD.MOV.U32 R0, RZ, RZ, R12 ;  /* 0x000000ffff007224 */ /* 0x000fce00078e000c */
.L_x_409:
[----:B------:R-:W-:Y:S05]  /*10080*/  BSYNC.RECONVERGENT B2 ;  /* 0x0000000000027941 */ /* 0x000fea0003800200 */
.L_x_408:
[----:B------:R-:W-:-:S06]  /*10090*/  FMUL R0, R0, 255.5 ;  /* 0x437f800000007820 */ /* 0x000fcc0000400000 */
[----:B------:R-:W1:Y:S02]  /*100a0*/  F2I.TRUNC.NTZ R0, R0 ;  /* 0x0000000000007305 */ /* 0x000e64000020f100 */
[----:B-1----:R-:W-:-:S04]  /*100b0*/  VIMNMX R4, PT, PT, RZ, R0, !PT ;  /* 0x00000000ff047248 */ /* 0x002fc80007fe0100 */
[----:B------:R-:W-:-:S05]  /*100c0*/  VIMNMX R5, PT, PT, R4, 0xff, PT ;  /* 0x000000ff04057848 */ /* 0x000fca0003fe0100 */
[----:B------:R-:W-:Y:S01]  /*100d0*/  STG.E.U8 desc[UR6][R2.64+0x2], R5 ;  /* 0x0000020502007986 */ /* 0x000fe2000c101106 */
[----:B------:R-:W-:Y:S05]  /*100e0*/  EXIT ;  /* 0x000000000000794d */ /* 0x000fea0003800000 */
        .weak           $__internal_0_$__cuda_sm20_sqrt_rn_f32_slowpath
        .type           $__internal_0_$__cuda_sm20_sqrt_rn_f32_slowpath,@function
        .size           $__internal_0_$__cuda_sm20_sqrt_rn_f32_slowpath,($__internal_1_$__cuda_sm3x_div_rn_noftz_f32_slowpath - $__internal_0_$__cuda_sm20_sqrt_rn_f32_slowpath)
$__internal_0_$__cuda_sm20_sqrt_rn_f32_slowpath:
[----:B------:R-:W-:-:S13]  /*100f0*/  LOP3.LUT P0, RZ, R13, 0x7fffffff, RZ, 0xc0, !PT ;  /* 0x7fffffff0dff7812 */ /* 0x000fda000780c0ff */
[----:B------:R-:W-:Y:S01]  /*10100*/  @!P0 MOV R67, R13 ;  /* 0x0000000d00438202 */ /* 0x000fe20000000f00 */
[----:B------:R-:W-:Y:S06]  /*10110*/  @!P0 BRA `(.L_x_410) ;  /* 0x0000000000408947 */ /* 0x000fec0003800000 */
[----:B------:R-:W-:-:S13]  /*10120*/  FSETP.GEU.FTZ.AND P0, PT, R13, RZ, PT ;  /* 0x000000ff0d00720b */ /* 0x000fda0003f1e000 */
[----:B------:R-:W-:Y:S01]  /*10130*/  @!P0 IMAD.MOV.U32 R67, RZ, RZ, 0x7fffffff ;  /* 0x7fffffffff438424 */ /* 0x000fe200078e00ff */
[----:B------:R-:W-:Y:S06]  /*10140*/  @!P0 BRA `(.L_x_410) ;  /* 0x0000000000348947 */ /* 0x000fec0003800000 */
[----:B------:R-:W-:-:S13]  /*10150*/  FSETP.GTU.FTZ.AND P0, PT, |R13|, +INF , PT ;  /* 0x7f8000000d00780b */ /* 0x000fda0003f1c200 */
[----:B------:R-:W-:Y:S01]  /*10160*/  @P0 FADD.FTZ R67, R13, 1 ;  /* 0x3f8000000d430421 */ /* 0x000fe20000010000 */
[----:B------:R-:W-:Y:S06]  /*10170*/  @P0 BRA `(.L_x_410) ;  /* 0x0000000000280947 */ /* 0x000fec0003800000 */
[----:B------:R-:W-:-:S13]  /*10180*/  FSETP.NEU.FTZ.AND P0, PT, |R13|, +INF , PT ;  /* 0x7f8000000d00780b */ /* 0x000fda0003f1d200 */
[----:B------:R-:W-:-:S04]  /*10190*/  @P0 FFMA R66, R13, 1.84467440737095516160e+19, RZ ;  /* 0x5f8000000d420823 */ /* 0x000fc800000000ff */
[----:B------:R-:W0:Y:S02]  /*101a0*/  @P0 MUFU.RSQ R67, R66 ;  /* 0x0000004200430308 */ /* 0x000e240000001400 */
[----:B0-----:R-:W-:Y:S01]  /*101b0*/  @P0 FMUL.FTZ R61, R66, R67 ;  /* 0x00000043423d0220 */ /* 0x001fe20000410000 */
[----:B------:R-:W-:Y:S01]  /*101c0*/  @P0 FMUL.FTZ R30, R67, 0.5 ;  /* 0x3f000000431e0820 */ /* 0x000fe20000410000 */
[----:B------:R-:W-:Y:S02]  /*101d0*/  @!P0 MOV R67, R13 ;  /* 0x0000000d00438202 */ /* 0x000fe40000000f00 */
[----:B------:R-:W-:-:S04]  /*101e0*/  @P0 FADD.FTZ R60, -R61, -RZ ;  /* 0x800000ff3d3c0221 */ /* 0x000fc80000010100 */
[----:B------:R-:W-:-:S04]  /*101f0*/  @P0 FFMA R60, R61, R60, R66 ;  /* 0x0000003c3d3c0223 */ /* 0x000fc80000000042 */
[----:B------:R-:W-:-:S04]  /*10200*/  @P0 FFMA R30, R60, R30, R61 ;  /* 0x0000001e3c1e0223 */ /* 0x000fc8000000003d */
[----:B------:R-:W-:-:S07]  /*10210*/  @P0 FMUL.FTZ R67, R30, 2.3283064365386962891e-10 ;  /* 0x2f8000001e430820 */ /* 0x000fce0000410000 */
.L_x_410:
[----:B------:R-:W-:-:S04]  /*10220*/  IMAD.MOV.U32 R13, RZ, RZ, 0x0 ;  /* 0x00000000ff0d7424 */ /* 0x000fc800078e00ff */
[----:B------:R-:W-:Y:S05]  /*10230*/  RET.REL.NODEC R12 `(_Z13render_kernelPhPK7_Sphere6_Planeiii) ;  /* 0xfffffefc0c707950 */ /* 0x000fea0003c3ffff */
        .weak           $__internal_1_$__cuda_sm3x_div_rn_noftz_f32_slowpath
        .type           $__internal_1_$__cuda_sm3x_div_rn_noftz_f32_slowpath,@function
        .size           $__internal_1_$__cuda_sm3x_div_rn_noftz_f32_slowpath,(.L_x_424 - $__internal_1_$__cuda_sm3x_div_rn_noftz_f32_slowpath)
$__internal_1_$__cuda_sm3x_div_rn_noftz_f32_slowpath:
[----:B------:R-:W-:Y:S01]  /*10240*/  SHF.R.U32.HI R60, RZ, 0x17, R12 ;  /* 0x00000017ff3c7819 */ /* 0x000fe2000001160c */
[----:B------:R-:W-:Y:S01]  /*10250*/  BSSY.RECONVERGENT B0, `(.L_x_411) ;  /* 0x0000062000007945 */ /* 0x000fe20003800200 */
[----:B------:R-:W-:Y:S02]  /*10260*/  SHF.R.U32.HI R66, RZ, 0x17, R13 ;  /* 0x00000017ff427819 */ /* 0x000fe4000001160d */
[----:B------:R-:W-:Y:S02]  /*10270*/  LOP3.LUT R60, R60, 0xff, RZ, 0xc0, !PT ;  /* 0x000000ff3c3c7812 */ /* 0x000fe400078ec0ff */
[----:B------:R-:W-:Y:S02]  /*10280*/  LOP3.LUT R66, R66, 0xff, RZ, 0xc0, !PT ;  /* 0x000000ff42427812 */ /* 0x000fe400078ec0ff */
[----:B------:R-:W-:-:S03]  /*10290*/  IADD3 R67, PT, PT, R60, -0x1, RZ ;  /* 0xffffffff3c437810 */ /* 0x000fc60007ffe0ff */
[----:B------:R-:W-:Y:S01]  /*102a0*/  VIADD R68, R66, 0xffffffff ;  /* 0xffffffff42447836 */ /* 0x000fe20000000000 */
[----:B------:R-:W-:-:S04]  /*102b0*/  ISETP.GT.U32.AND P0, PT, R67, 0xfd, PT ;  /* 0x000000fd4300780c */ /* 0x000fc80003f04070 */
[----:B------:R-:W-:-:S13]  /*102c0*/  ISETP.GT.U32.OR P0, PT, R68, 0xfd, P0 ;  /* 0x000000fd4400780c */ /* 0x000fda0000704470 */
[----:B------:R-:W-:Y:S01]  /*102d0*/  @!P0 MOV R61, RZ ;  /* 0x000000ff003d8202 */ /* 0x000fe20000000f00 */
[----:B------:R-:W-:Y:S06]  /*102e0*/  @!P0 BRA `(.L_x_412) ;  /* 0x00000000005c8947 */ /* 0x000fec0003800000 */
[----:B------:R-:W-:Y:S02]  /*102f0*/  FSETP.GTU.FTZ.AND P0, PT, |R13|, +INF , PT ;  /* 0x7f8000000d00780b */ /* 0x000fe40003f1c200 */
[----:B------:R-:W-:-:S04]  /*10300*/  FSETP.GTU.FTZ.AND P1, PT, |R12|, +INF , PT ;  /* 0x7f8000000c00780b */ /* 0x000fc80003f3c200 */
[----:B------:R-:W-:-:S13]  /*10310*/  PLOP3.LUT P0, PT, P0, P1, PT, 0xf8, 0x8f ;  /* 0x00000000008f781c */ /* 0x000fda0000703f70 */
[----:B------:R-:W-:Y:S05]  /*10320*/  @P0 BRA `(.L_x_413) ;  /* 0x00000004004c0947 */ /* 0x000fea0003800000 */
[----:B------:R-:W-:-:S13]  /*10330*/  LOP3.LUT P0, RZ, R12, 0x7fffffff, R13, 0xc8, !PT ;  /* 0x7fffffff0cff7812 */ /* 0x000fda000780c80d */
[----:B------:R-:W-:Y:S05]  /*10340*/  @!P0 BRA `(.L_x_414) ;  /* 0x00000004003c8947 */ /* 0x000fea0003800000 */
[C---:B------:R-:W-:Y:S02]  /*10350*/  FSETP.NEU.FTZ.AND P0, PT, |R13|.reuse, +INF , PT ;  /* 0x7f8000000d00780b */ /* 0x040fe40003f1d200 */
[----:B------:R-:W-:Y:S02]  /*10360*/  FSETP.NEU.FTZ.AND P2, PT, |R12|, +INF , PT ;  /* 0x7f8000000c00780b */ /* 0x000fe40003f5d200 */
[----:B------:R-:W-:-:S11]  /*10370*/  FSETP.NEU.FTZ.AND P1, PT, |R13|, +INF , PT ;  /* 0x7f8000000d00780b */ /* 0x000fd60003f3d200 */
[----:B------:R-:W-:Y:S05]  /*10380*/  @!P2 BRA !P0, `(.L_x_414) ;  /* 0x00000004002ca947 */ /* 0x000fea0004000000 */
[----:B------:R-:W-:-:S04]  /*10390*/  LOP3.LUT P0, RZ, R13, 0x7fffffff, RZ, 0xc0, !PT ;  /* 0x7fffffff0dff7812 */ /* 0x000fc8000780c0ff */
[----:B------:R-:W-:-:S13]  /*103a0*/  PLOP3.LUT P0, PT, P2, P0, PT, 0x2f, 0xf2 ;  /* 0x0000000000f2781c */ /* 0x000fda0001700577 */
[----:B------:R-:W-:Y:S05]  /*103b0*/  @P0 BRA `(.L_x_415) ;  /* 0x0000000400180947 */ /* 0x000fea0003800000 */
[----:B------:R-:W-:-:S04]  /*103c0*/  LOP3.LUT P0, RZ, R12, 0x7fffffff, RZ, 0xc0, !PT ;  /* 0x7fffffff0cff7812 */ /* 0x000fc8000780c0ff */
[----:B------:R-:W-:-:S13]  /*103d0*/  PLOP3.LUT P0, PT, P1, P0, PT, 0x2f, 0xf2 ;  /* 0x0000000000f2781c */ /* 0x000fda0000f00577 */
[----:B------:R-:W-:Y:S05]  /*103e0*/  @P0 BRA `(.L_x_416) ;  /* 0x0000000400000947 */ /* 0x000fea0003800000 */
[----:B------:R-:W-:Y:S02]  /*103f0*/  ISETP.GE.AND P0, PT, R68, RZ, PT ;  /* 0x000000ff4400720c */ /* 0x000fe40003f06270 */
[----:B------:R-:W-:-:S11]  /*10400*/  ISETP.GE.AND P1, PT, R67, RZ, PT ;  /* 0x000000ff4300720c */ /* 0x000fd60003f26270 */
[----:B------:R-:W-:Y:S01]  /*10410*/  @P0 IMAD.MOV.U32 R61, RZ, RZ, RZ ;  /* 0x000000ffff3d0224 */ /* 0x000fe200078e00ff */
[----:B------:R-:W-:Y:S01]  /*10420*/  @!P0 MOV R61, 0xffffffc0 ;  /* 0xffffffc0003d8802 */ /* 0x000fe20000000f00 */
[----:B------:R-:W-:Y:S01]  /*10430*/  @!P0 FFMA R13, R13, 1.84467440737095516160e+19, RZ ;  /* 0x5f8000000d0d8823 */ /* 0x000fe200000000ff */
[----:B------:R-:W-:-:S03]  /*10440*/  @!P1 FFMA R12, R12, 1.84467440737095516160e+19, RZ ;  /* 0x5f8000000c0c9823 */ /* 0x000fc600000000ff */
[----:B------:R-:W-:-:S07]  /*10450*/  @!P1 VIADD R61, R61, 0x40 ;  /* 0x000000403d3d9836 */ /* 0x000fce0000000000 */
.L_x_412:
[----:B------:R-:W-:Y:S01]  /*10460*/  LEA R67, R60, 0xc0800000, 0x17 ;  /* 0xc08000003c437811 */ /* 0x000fe200078eb8ff */
[----:B------:R-:W-:Y:S01]  /*10470*/  VIADD R66, R66, 0xffffff81 ;  /* 0xffffff8142427836 */ /* 0x000fe20000000000 */
[----:B------:R-:W-:Y:S02]  /*10480*/  BSSY.RECONVERGENT B1, `(.L_x_417) ;  /* 0x0000035000017945 */ /* 0x000fe40003800200 */
[----:B------:R-:W-:Y:S01]  /*10490*/  IADD3 R70, PT, PT, -R67, R12, RZ ;  /* 0x0000000c43467210 */ /* 0x000fe20007ffe1ff */
[C---:B------:R-:W-:Y:S01]  /*104a0*/  IMAD R12, R66.reuse, -0x800000, R13 ;  /* 0xff800000420c7824 */ /* 0x040fe200078e020d */
[----:B------:R-:W-:Y:S02]  /*104b0*/  IADD3 R60, PT, PT, R66, 0x7f, -R60 ;  /* 0x0000007f423c7810 */ /* 0x000fe40007ffe83c */
[----:B------:R-:W0:Y:S01]  /*104c0*/  MUFU.RCP R67, R70 ;  /* 0x0000004600437308 */ /* 0x000e220000001000 */
[----:B------:R-:W-:Y:S01]  /*104d0*/  FADD.FTZ R69, -R70, -RZ ;  /* 0x800000ff46457221 */ /* 0x000fe20000010100 */
[----:B------:R-:W-:-:S03]  /*104e0*/  IADD3 R61, PT, PT, R60, R61, RZ ;  /* 0x0000003d3c3d7210 */ /* 0x000fc60007ffe0ff */
[----:B0-----:R-:W-:-:S04]  /*104f0*/  FFMA R68, R67, R69, 1 ;  /* 0x3f80000043447423 */ /* 0x001fc80000000045 */
[----:B------:R-:W-:-:S04]  /*10500*/  FFMA R67, R67, R68, R67 ;  /* 0x0000004443437223 */ /* 0x000fc80000000043 */
[----:B------:R-:W-:-:S04]  /*10510*/  FFMA R68, R12, R67, RZ ;  /* 0x000000430c447223 */ /* 0x000fc800000000ff */
[----:B------:R-:W-:-:S04]  /*10520*/  FFMA R13, R69, R68, R12 ;  /* 0x00000044450d7223 */ /* 0x000fc8000000000c */
[----:B------:R-:W-:-:S04]  /*10530*/  FFMA R68, R67, R13, R68 ;  /* 0x0000000d43447223 */ /* 0x000fc80000000044 */
[----:B------:R-:W-:-:S04]  /*10540*/  FFMA R69, R69, R68, R12 ;  /* 0x0000004445457223 */ /* 0x000fc8000000000c */
[----:B------:R-:W-:-:S05]  /*10550*/  FFMA R12, R67, R69, R68 ;  /* 0x00000045430c7223 */ /* 0x000fca0000000044 */
[----:B------:R-:W-:-:S04]  /*10560*/  SHF.R.U32.HI R13, RZ, 0x17, R12 ;  /* 0x00000017ff0d7819 */ /* 0x000fc8000001160c */
[----:B------:R-:W-:-:S05]  /*10570*/  LOP3.LUT R60, R13, 0xff, RZ, 0xc0, !PT ;  /* 0x000000ff0d3c7812 */ /* 0x000fca00078ec0ff */
[----:B------:R-:W-:-:S05]  /*10580*/  IMAD.IADD R13, R60, 0x1, R61 ;  /* 0x000000013c0d7824 */ /* 0x000fca00078e023d */
[----:B------:R-:W-:-:S04]  /*10590*/  IADD3 R60, PT, PT, R13, -0x1, RZ ;  /* 0xffffffff0d3c7810 */ /* 0x000fc80007ffe0ff */
[----:B------:R-:W-:-:S13]  /*105a0*/  ISETP.GE.U32.AND P0, PT, R60, 0xfe, PT ;  /* 0x000000fe3c00780c */ /* 0x000fda0003f06070 */
[----:B------:R-:W-:Y:S05]  /*105b0*/  @!P0 BRA `(.L_x_418) ;  /* 0x0000000000808947 */ /* 0x000fea0003800000 */
[----:B------:R-:W-:-:S13]  /*105c0*/  ISETP.GT.AND P0, PT, R13, 0xfe, PT ;  /* 0x000000fe0d00780c */ /* 0x000fda0003f04270 */
[----:B------:R-:W-:Y:S05]  /*105d0*/  @P0 BRA `(.L_x_419) ;  /* 0x00000000006c0947 */ /* 0x000fea0003800000 */
[----:B------:R-:W-:-:S13]  /*105e0*/  ISETP.GE.AND P0, PT, R13, 0x1, PT ;  /* 0x000000010d00780c */ /* 0x000fda0003f06270 */
[----:B------:R-:W-:Y:S05]  /*105f0*/  @P0 BRA `(.L_x_420) ;  /* 0x0000000000740947 */ /* 0x000fea0003800000 */
[----:B------:R-:W-:Y:S02]  /*10600*/  ISETP.GE.AND P0, PT, R13, -0x18, PT ;  /* 0xffffffe80d00780c */ /* 0x000fe40003f06270 */
[----:B------:R-:W-:-:S11]  /*10610*/  LOP3.LUT R12, R12, 0x80000000, RZ, 0xc0, !PT ;  /* 0x800000000c0c7812 */ /* 0x000fd600078ec0ff */
[----:B------:R-:W-:Y:S05]  /*10620*/  @!P0 BRA `(.L_x_420) ;  /* 0x0000000000688947 */ /* 0x000fea0003800000 */
[CCC-:B------:R-:W-:Y:S01]  /*10630*/  FFMA.RZ R60, R67.reuse, R69.reuse, R68.reuse ;  /* 0x00000045433c7223 */ /* 0x1c0fe2000000c044 */
[CCC-:B------:R-:W-:Y:S01]  /*10640*/  FFMA.RP R61, R67.reuse, R69.reuse, R68.reuse ;  /* 0x00000045433d7223 */ /* 0x1c0fe20000008044 */
[----:B------:R-:W-:Y:S01]  /*10650*/  FFMA.RM R68, R67, R69, R68 ;  /* 0x0000004543447223 */ /* 0x000fe20000004044 */
[C---:B------:R-:W-:Y:S01]  /*10660*/  VIADD R66, R13.reuse, 0x20 ;  /* 0x000000200d427836 */ /* 0x040fe20000000000 */
[C---:B------:R-:W-:Y:S02]  /*10670*/  ISETP.NE.AND P2, PT, R13.reuse, RZ, PT ;  /* 0x000000ff0d00720c */ /* 0x040fe40003f45270 */
[----:B------:R-:W-:Y:S02]  /*10680*/  LOP3.LUT R60, R60, 0x7fffff, RZ, 0xc0, !PT ;  /* 0x007fffff3c3c7812 */ /* 0x000fe400078ec0ff */
[----:B------:R-:W-:Y:S02]  /*10690*/  ISETP.NE.AND P1, PT, R13, RZ, PT ;  /* 0x000000ff0d00720c */ /* 0x000fe40003f25270 */
[----:B------:R-:W-:-:S02]  /*106a0*/  LOP3.LUT R67, R60, 0x800000, RZ, 0xfc, !PT ;  /* 0x008000003c437812 */ /* 0x000fc400078efcff */
[----:B------:R-:W-:Y:S02]  /*106b0*/  IADD3 R13, PT, PT, -R13, RZ, RZ ;  /* 0x000000ff0d0d7210 */ /* 0x000fe40007ffe1ff */
[----:B------:R-:W-:Y:S02]  /*106c0*/  SHF.L.U32 R66, R67, R66, RZ ;  /* 0x0000004243427219 */ /* 0x000fe400000006ff */
[----:B------:R-:W-:Y:S02]  /*106d0*/  FSETP.NEU.FTZ.AND P0, PT, R61, R68, PT ;  /* 0x000000443d00720b */ /* 0x000fe40003f1d000 */
[----:B------:R-:W-:Y:S02]  /*106e0*/  SEL R60, R13, RZ, P2 ;  /* 0x000000ff0d3c7207 */ /* 0x000fe40001000000 */
[----:B------:R-:W-:Y:S02]  /*106f0*/  ISETP.NE.AND P1, PT, R66, RZ, P1 ;  /* 0x000000ff4200720c */ /* 0x000fe40000f25270 */
[----:B------:R-:W-:-:S02]  /*10700*/  SHF.R.U32.HI R66, RZ, R60, R67 ;  /* 0x0000003cff427219 */ /* 0x000fc40000011643 */
[----:B------:R-:W-:Y:S02]  /*10710*/  PLOP3.LUT P0, PT, P0, P1, PT, 0xf8, 0x8f ;  /* 0x00000000008f781c */ /* 0x000fe40000703f70 */
[----:B------:R-:W-:Y:S02]  /*10720*/  SHF.R.U32.HI R60, RZ, 0x1, R66 ;  /* 0x00000001ff3c7819 */ /* 0x000fe40000011642 */
[----:B------:R-:W-:-:S04]  /*10730*/  SEL R13, RZ, 0x1, !P0 ;  /* 0x00000001ff0d7807 */ /* 0x000fc80004000000 */
[----:B------:R-:W-:-:S04]  /*10740*/  LOP3.LUT R13, R13, 0x1, R60, 0xf8, !PT ;  /* 0x000000010d0d7812 */ /* 0x000fc800078ef83c */
[----:B------:R-:W-:-:S05]  /*10750*/  LOP3.LUT R13, R13, R66, RZ, 0xc0, !PT ;  /* 0x000000420d0d7212 */ /* 0x000fca00078ec0ff */
[----:B------:R-:W-:-:S05]  /*10760*/  IMAD.IADD R13, R60, 0x1, R13 ;  /* 0x000000013c0d7824 */ /* 0x000fca00078e020d */
[----:B------:R-:W-:Y:S01]  /*10770*/  LOP3.LUT R12, R13, R12, RZ, 0xfc, !PT ;  /* 0x0000000c0d0c7212 */ /* 0x000fe200078efcff */
[----:B------:R-:W-:Y:S06]  /*10780*/  BRA `(.L_x_420) ;  /* 0x0000000000107947 */ /* 0x000fec0003800000 */
.L_x_419:
[----:B------:R-:W-:-:S04]  /*10790*/  LOP3.LUT R12, R12, 0x80000000, RZ, 0xc0, !PT ;  /* 0x800000000c0c7812 */ /* 0x000fc800078ec0ff */
[----:B------:R-:W-:Y:S01]  /*107a0*/  LOP3.LUT R12, R12, 0x7f800000, RZ, 0xfc, !PT ;  /* 0x7f8000000c0c7812 */ /* 0x000fe200078efcff */
[----:B------:R-:W-:Y:S06]  /*107b0*/  BRA `(.L_x_420) ;  /* 0x0000000000047947 */ /* 0x000fec0003800000 */
.L_x_418:
[----:B------:R-:W-:-:S07]  /*107c0*/  LEA R12, R61, R12, 0x17 ;  /* 0x0000000c3d0c7211 */ /* 0x000fce00078eb8ff */
.L_x_420:
[----:B------:R-:W-:Y:S05]  /*107d0*/  BSYNC.RECONVERGENT B1 ;  /* 0x0000000000017941 */ /* 0x000fea0003800200 */
.L_x_417:
[----:B------:R-:W-:Y:S05]  /*107e0*/  BRA `(.L_x_421) ;  /* 0x0000000000207947 */ /* 0x000fea0003800000 */
.L_x_416:
[----:B------:R-:W-:-:S04]  /*107f0*/  LOP3.LUT R12, R12, 0x80000000, R13, 0x48, !PT ;  /* 0x800000000c0c7812 */ /* 0x000fc800078e480d */
[----:B------:R-:W-:Y:S01]  /*10800*/  LOP3.LUT R12, R12, 0x7f800000, RZ, 0xfc, !PT ;  /* 0x7f8000000c0c7812 */ /* 0x000fe200078efcff */
[----:B------:R-:W-:Y:S06]  /*10810*/  BRA `(.L_x_421) ;  /* 0x0000000000147947 */ /* 0x000fec0003800000 */
.L_x_415:
[----:B------:R-:W-:Y:S01]  /*10820*/  LOP3.LUT R12, R12, 0x80000000, R13, 0x48, !PT ;  /* 0x800000000c0c7812 */ /* 0x000fe200078e480d */
[----:B------:R-:W-:Y:S06]  /*10830*/  BRA `(.L_x_421) ;  /* 0x00000000000c7947 */ /* 0x000fec0003800000 */
.L_x_414:
[----:B------:R-:W0:Y:S01]  /*10840*/  MUFU.RSQ R12, -QNAN ;  /* 0xffc00000000c7908 */ /* 0x000e220000001400 */
[----:B------:R-:W-:Y:S05]  /*10850*/  BRA `(.L_x_421) ;  /* 0x0000000000047947 */ /* 0x000fea0003800000 */
.L_x_413:
[----:B------:R-:W-:-:S07]  /*10860*/  FADD.FTZ R12, R13, R12 ;  /* 0x0000000c0d0c7221 */ /* 0x000fce0000010000 */
.L_x_421:
[----:B------:R-:W-:Y:S05]  /*10870*/  BSYNC.RECONVERGENT B0 ;  /* 0x0000000000007941 */ /* 0x000fea0003800200 */
.L_x_411:
[----:B------:R-:W-:Y:S02]  /*10880*/  HFMA2 R61, -RZ, RZ, 0, 0 ;  /* 0x00000000ff3d7431 */ /* 0x000fe400000001ff */
[----:B------:R-:W-:-:S04]  /*10890*/  IMAD.MOV.U32 R60, RZ, RZ, R30 ;  /* 0x000000ffff3c7224 */ /* 0x000fc800078e001e */
[----:B0-----:R-:W-:Y:S05]  /*108a0*/  RET.REL.NODEC R60 `(_Z13render_kernelPhPK7_Sphere6_Planeiii) ;  /* 0xfffffef43cd47950 */ /* 0x001fea0003c3ffff */
.L_x_422:
[----:B------:R-:W-:-:S00]  /*108b0*/  BRA `(.L_x_422) ;  /* 0xfffffffc00fc7947 */ /* 0x000fc0000383ffff */
[----:B------:R-:W-:-:S00]  /*108c0*/  NOP ;  /* 0x0000000000007918 */ /* 0x000fc00000000000 */
        /* <DEDUP_REMOVED lines=11> */
.L_x_424:


//--------------------- .nv.global.init           --------------------------
	.section	.nv.global.init,"aw",@progbits
	.align	4
.nv.global.init:
	.type		__cudart_i2opi_f,@object
	.size		__cudart_i2opi_f,(.L_0 - __cudart_i2opi_f)
__cudart_i2opi_f:
        /*0000*/ 	.byte	0x41, 0x90, 0x43, 0x3c, 0x99, 0x95, 0x62, 0xdb, 0xc0, 0xdd, 0x34, 0xf5, 0xd1, 0x57, 0x27, 0xfc
        /*0010*/ 	.byte	0x29, 0x15, 0x44, 0x4e, 0x6e, 0x83, 0xf9, 0xa2
.L_0:


//--------------------- .nv.shared.reserved.0     --------------------------
	.section	.nv.shared.reserved.0,"aw",@nobits
	.weak		__nv_reservedSMEM_offset_0_alias
	.size		__nv_reservedSMEM_offset_0_alias, 0, 64
	.other		__nv_reservedSMEM_offset_0_alias,@"STO_CUDA_RESERVED_SHARED STV_DEFAULT"
__nv_reservedSMEM_offset_0_alias:
	.zero		0
	.zero		64


//--------------------- .nv.constant0._Z13render_kernelPhPK7_Sphere6_Planeiii --------------------------
	.section	.nv.constant0._Z13render_kernelPhPK7_Sphere6_Planeiii,"a",@progbits
	.sectionflags	@""
	.align	4
.nv.constant0._Z13render_kernelPhPK7_Sphere6_Planeiii:
	.zero		948


//--------------------- SYMBOLS --------------------------

	.type		.nv.reservedSmem.offset0,@object
	.size		.nv.reservedSmem.offset0,0x4
